//
// Generated by NVIDIA NVVM Compiler
//
// Compiler Build ID: CL-36424714
// Cuda compilation tools, release 13.0, V13.0.88
// Based on NVVM 20.0.0
//

.version 9.0
.target sm_100
.address_size 64

	// .globl	_ZN3cub18CUB_300001_SM_10006detail11EmptyKernelIvEEvv
.global .align 4 .b8 precalc_xorwow_matrix[102400];
.global .align 4 .b8 precalc_xorwow_offset_matrix[102400];
.global .align 4 .b8 mrg32k3aM1[2304];
.global .align 4 .b8 mrg32k3aM2[2304];
.global .align 4 .b8 mrg32k3aM1SubSeq[2016];
.global .align 4 .b8 mrg32k3aM2SubSeq[2016];
.global .align 4 .b8 mrg32k3aM1Seq[2304];
.global .align 4 .b8 mrg32k3aM2Seq[2304];
.const .align 8 .b8 __cr_lgamma_table[72];
.global .align 1 .b8 _ZN34_INTERNAL_2e5dc50f_4_k_cu_fa99a2344cuda3std3__45__cpo5beginE[1];
.global .align 1 .b8 _ZN34_INTERNAL_2e5dc50f_4_k_cu_fa99a2344cuda3std3__45__cpo3endE[1];
.global .align 1 .b8 _ZN34_INTERNAL_2e5dc50f_4_k_cu_fa99a2344cuda3std3__45__cpo6cbeginE[1];
.global .align 1 .b8 _ZN34_INTERNAL_2e5dc50f_4_k_cu_fa99a2344cuda3std3__45__cpo4cendE[1];
.global .align 1 .b8 _ZN34_INTERNAL_2e5dc50f_4_k_cu_fa99a2344cuda3std3__45__cpo6rbeginE[1];
.global .align 1 .b8 _ZN34_INTERNAL_2e5dc50f_4_k_cu_fa99a2344cuda3std3__45__cpo4rendE[1];
.global .align 1 .b8 _ZN34_INTERNAL_2e5dc50f_4_k_cu_fa99a2344cuda3std3__45__cpo7crbeginE[1];
.global .align 1 .b8 _ZN34_INTERNAL_2e5dc50f_4_k_cu_fa99a2344cuda3std3__45__cpo5crendE[1];
.global .align 1 .b8 _ZN34_INTERNAL_2e5dc50f_4_k_cu_fa99a2344cuda3std3__436_GLOBAL__N__2e5dc50f_4_k_cu_fa99a2346ignoreE[1];
.global .align 1 .b8 _ZN34_INTERNAL_2e5dc50f_4_k_cu_fa99a2344cuda3std3__419piecewise_constructE[1];
.global .align 1 .b8 _ZN34_INTERNAL_2e5dc50f_4_k_cu_fa99a2344cuda3std3__48in_placeE[1];
.global .align 1 .b8 _ZN34_INTERNAL_2e5dc50f_4_k_cu_fa99a2344cuda3std3__420unreachable_sentinelE[1];
.global .align 1 .b8 _ZN34_INTERNAL_2e5dc50f_4_k_cu_fa99a2344cuda3std3__47nulloptE[1];
.global .align 1 .b8 _ZN34_INTERNAL_2e5dc50f_4_k_cu_fa99a2344cuda3std3__48unexpectE[1];
.global .align 1 .b8 _ZN34_INTERNAL_2e5dc50f_4_k_cu_fa99a2344cuda3std6ranges3__45__cpo4swapE[1];
.global .align 1 .b8 _ZN34_INTERNAL_2e5dc50f_4_k_cu_fa99a2344cuda3std6ranges3__45__cpo9iter_moveE[1];
.global .align 1 .b8 _ZN34_INTERNAL_2e5dc50f_4_k_cu_fa99a2344cuda3std6ranges3__45__cpo5beginE[1];
.global .align 1 .b8 _ZN34_INTERNAL_2e5dc50f_4_k_cu_fa99a2344cuda3std6ranges3__45__cpo3endE[1];
.global .align 1 .b8 _ZN34_INTERNAL_2e5dc50f_4_k_cu_fa99a2344cuda3std6ranges3__45__cpo6cbeginE[1];
.global .align 1 .b8 _ZN34_INTERNAL_2e5dc50f_4_k_cu_fa99a2344cuda3std6ranges3__45__cpo4cendE[1];
.global .align 1 .b8 _ZN34_INTERNAL_2e5dc50f_4_k_cu_fa99a2344cuda3std6ranges3__45__cpo7advanceE[1];
.global .align 1 .b8 _ZN34_INTERNAL_2e5dc50f_4_k_cu_fa99a2344cuda3std6ranges3__45__cpo9iter_swapE[1];
.global .align 1 .b8 _ZN34_INTERNAL_2e5dc50f_4_k_cu_fa99a2344cuda3std6ranges3__45__cpo4nextE[1];
.global .align 1 .b8 _ZN34_INTERNAL_2e5dc50f_4_k_cu_fa99a2344cuda3std6ranges3__45__cpo4prevE[1];
.global .align 1 .b8 _ZN34_INTERNAL_2e5dc50f_4_k_cu_fa99a2344cuda3std6ranges3__45__cpo4dataE[1];
.global .align 1 .b8 _ZN34_INTERNAL_2e5dc50f_4_k_cu_fa99a2344cuda3std6ranges3__45__cpo5cdataE[1];
.global .align 1 .b8 _ZN34_INTERNAL_2e5dc50f_4_k_cu_fa99a2344cuda3std6ranges3__45__cpo4sizeE[1];
.global .align 1 .b8 _ZN34_INTERNAL_2e5dc50f_4_k_cu_fa99a2344cuda3std6ranges3__45__cpo5ssizeE[1];
.global .align 1 .b8 _ZN34_INTERNAL_2e5dc50f_4_k_cu_fa99a2344cuda3std6ranges3__45__cpo8distanceE[1];
.global .align 1 .b8 _ZN34_INTERNAL_2e5dc50f_4_k_cu_fa99a2346thrust24THRUST_300001_SM_1000_NS8cuda_cub3parE[1];
.global .align 1 .b8 _ZN34_INTERNAL_2e5dc50f_4_k_cu_fa99a2346thrust24THRUST_300001_SM_1000_NS8cuda_cub10par_nosyncE[1];
.global .align 1 .b8 _ZN34_INTERNAL_2e5dc50f_4_k_cu_fa99a2346thrust24THRUST_300001_SM_1000_NS6system6detail10sequential3seqE[1];
.global .align 1 .b8 _ZN34_INTERNAL_2e5dc50f_4_k_cu_fa99a2346thrust24THRUST_300001_SM_1000_NS12placeholders2_1E[1];
.global .align 1 .b8 _ZN34_INTERNAL_2e5dc50f_4_k_cu_fa99a2346thrust24THRUST_300001_SM_1000_NS12placeholders2_2E[1];
.global .align 1 .b8 _ZN34_INTERNAL_2e5dc50f_4_k_cu_fa99a2346thrust24THRUST_300001_SM_1000_NS12placeholders2_3E[1];
.global .align 1 .b8 _ZN34_INTERNAL_2e5dc50f_4_k_cu_fa99a2346thrust24THRUST_300001_SM_1000_NS12placeholders2_4E[1];
.global .align 1 .b8 _ZN34_INTERNAL_2e5dc50f_4_k_cu_fa99a2346thrust24THRUST_300001_SM_1000_NS12placeholders2_5E[1];
.global .align 1 .b8 _ZN34_INTERNAL_2e5dc50f_4_k_cu_fa99a2346thrust24THRUST_300001_SM_1000_NS12placeholders2_6E[1];
.global .align 1 .b8 _ZN34_INTERNAL_2e5dc50f_4_k_cu_fa99a2346thrust24THRUST_300001_SM_1000_NS12placeholders2_7E[1];
.global .align 1 .b8 _ZN34_INTERNAL_2e5dc50f_4_k_cu_fa99a2346thrust24THRUST_300001_SM_1000_NS12placeholders2_8E[1];
.global .align 1 .b8 _ZN34_INTERNAL_2e5dc50f_4_k_cu_fa99a2346thrust24THRUST_300001_SM_1000_NS12placeholders2_9E[1];
.global .align 1 .b8 _ZN34_INTERNAL_2e5dc50f_4_k_cu_fa99a2346thrust24THRUST_300001_SM_1000_NS12placeholders3_10E[1];
.global .align 1 .b8 _ZN34_INTERNAL_2e5dc50f_4_k_cu_fa99a2346thrust24THRUST_300001_SM_1000_NS3seqE[1];

.visible .entry _ZN3cub18CUB_300001_SM_10006detail11EmptyKernelIvEEvv()
{


	ret;

}
	// .globl	_ZN3cub18CUB_300001_SM_10006detail9transform16transform_kernelINS2_10policy_hubILb1EN4cuda3std3__45tupleIJN6thrust24THRUST_300001_SM_1000_NS6detail15normal_iteratorINSA_10device_ptrI5pointEEEEEEEE10policy1000Ei12move_functorSG_JPSE_EEEvT0_iT1_T2_DpNS2_10kernel_argIT3_EE
.visible .entry _ZN3cub18CUB_300001_SM_10006detail9transform16transform_kernelINS2_10policy_hubILb1EN4cuda3std3__45tupleIJN6thrust24THRUST_300001_SM_1000_NS6detail15normal_iteratorINSA_10device_ptrI5pointEEEEEEEE10policy1000Ei12move_functorSG_JPSE_EEEvT0_iT1_T2_DpNS2_10kernel_argIT3_EE(
	.param .u32 _ZN3cub18CUB_300001_SM_10006detail9transform16transform_kernelINS2_10policy_hubILb1EN4cuda3std3__45tupleIJN6thrust24THRUST_300001_SM_1000_NS6detail15normal_iteratorINSA_10device_ptrI5pointEEEEEEEE10policy1000Ei12move_functorSG_JPSE_EEEvT0_iT1_T2_DpNS2_10kernel_argIT3_EE_param_0,
	.param .u32 _ZN3cub18CUB_300001_SM_10006detail9transform16transform_kernelINS2_10policy_hubILb1EN4cuda3std3__45tupleIJN6thrust24THRUST_300001_SM_1000_NS6detail15normal_iteratorINSA_10device_ptrI5pointEEEEEEEE10policy1000Ei12move_functorSG_JPSE_EEEvT0_iT1_T2_DpNS2_10kernel_argIT3_EE_param_1,
	.param .align 8 .b8 _ZN3cub18CUB_300001_SM_10006detail9transform16transform_kernelINS2_10policy_hubILb1EN4cuda3std3__45tupleIJN6thrust24THRUST_300001_SM_1000_NS6detail15normal_iteratorINSA_10device_ptrI5pointEEEEEEEE10policy1000Ei12move_functorSG_JPSE_EEEvT0_iT1_T2_DpNS2_10kernel_argIT3_EE_param_2[8],
	.param .align 8 .b8 _ZN3cub18CUB_300001_SM_10006detail9transform16transform_kernelINS2_10policy_hubILb1EN4cuda3std3__45tupleIJN6thrust24THRUST_300001_SM_1000_NS6detail15normal_iteratorINSA_10device_ptrI5pointEEEEEEEE10policy1000Ei12move_functorSG_JPSE_EEEvT0_iT1_T2_DpNS2_10kernel_argIT3_EE_param_3[8],
	.param .align 8 .b8 _ZN3cub18CUB_300001_SM_10006detail9transform16transform_kernelINS2_10policy_hubILb1EN4cuda3std3__45tupleIJN6thrust24THRUST_300001_SM_1000_NS6detail15normal_iteratorINSA_10device_ptrI5pointEEEEEEEE10policy1000Ei12move_functorSG_JPSE_EEEvT0_iT1_T2_DpNS2_10kernel_argIT3_EE_param_4[16]
)
.maxntid 128
{
	.reg .pred 	%p<51>;
	.reg .b32 	%r<108>;
	.reg .b32 	%f<267>;
	.reg .b64 	%rd<27>;
	.reg .b64 	%fd<3>;

	ld.param.f64 	%fd2, [_ZN3cub18CUB_300001_SM_10006detail9transform16transform_kernelINS2_10policy_hubILb1EN4cuda3std3__45tupleIJN6thrust24THRUST_300001_SM_1000_NS6detail15normal_iteratorINSA_10device_ptrI5pointEEEEEEEE10policy1000Ei12move_functorSG_JPSE_EEEvT0_iT1_T2_DpNS2_10kernel_argIT3_EE_param_2];
	ld.param.u32 	%r27, [_ZN3cub18CUB_300001_SM_10006detail9transform16transform_kernelINS2_10policy_hubILb1EN4cuda3std3__45tupleIJN6thrust24THRUST_300001_SM_1000_NS6detail15normal_iteratorINSA_10device_ptrI5pointEEEEEEEE10policy1000Ei12move_functorSG_JPSE_EEEvT0_iT1_T2_DpNS2_10kernel_argIT3_EE_param_0];
	ld.param.u64 	%rd14, [_ZN3cub18CUB_300001_SM_10006detail9transform16transform_kernelINS2_10policy_hubILb1EN4cuda3std3__45tupleIJN6thrust24THRUST_300001_SM_1000_NS6detail15normal_iteratorINSA_10device_ptrI5pointEEEEEEEE10policy1000Ei12move_functorSG_JPSE_EEEvT0_iT1_T2_DpNS2_10kernel_argIT3_EE_param_4];
	ld.param.u64 	%rd15, [_ZN3cub18CUB_300001_SM_10006detail9transform16transform_kernelINS2_10policy_hubILb1EN4cuda3std3__45tupleIJN6thrust24THRUST_300001_SM_1000_NS6detail15normal_iteratorINSA_10device_ptrI5pointEEEEEEEE10policy1000Ei12move_functorSG_JPSE_EEEvT0_iT1_T2_DpNS2_10kernel_argIT3_EE_param_3];
	ld.param.u32 	%r26, [_ZN3cub18CUB_300001_SM_10006detail9transform16transform_kernelINS2_10policy_hubILb1EN4cuda3std3__45tupleIJN6thrust24THRUST_300001_SM_1000_NS6detail15normal_iteratorINSA_10device_ptrI5pointEEEEEEEE10policy1000Ei12move_functorSG_JPSE_EEEvT0_iT1_T2_DpNS2_10kernel_argIT3_EE_param_1];
	cvta.to.global.u64 	%rd1, %rd15;
	cvta.to.global.u64 	%rd2, %rd14;
	shl.b32 	%r1, %r26, 7;
	mov.u32 	%r28, %ctaid.x;
	mul.lo.s32 	%r2, %r1, %r28;
	sub.s32 	%r3, %r27, %r2;
	min.s32 	%r4, %r1, %r3;
	mul.lo.s32 	%r5, %r4, 24;
	mov.u32 	%r106, %tid.x;
	shl.b32 	%r103, %r106, 7;
	setp.ge.s32 	%p1, %r103, %r5;
	@%p1 bra 	$L__BB1_3;
	mul.wide.u32 	%rd16, %r106, 128;
	add.s64 	%rd17, %rd2, %rd16;
	mul.wide.s32 	%rd18, %r2, 24;
	add.s64 	%rd26, %rd17, %rd18;
$L__BB1_2:
	.pragma "nounroll";
	// begin inline asm
	prefetch.global.L2 [%rd26];
	// end inline asm
	add.s32 	%r103, %r103, 16384;
	add.s64 	%rd26, %rd26, 16384;
	setp.lt.s32 	%p2, %r103, %r5;
	@%p2 bra 	$L__BB1_2;
$L__BB1_3:
	setp.gt.s32 	%p3, %r1, %r3;
	@%p3 bra 	$L__BB1_8;
	setp.lt.s32 	%p4, %r26, 1;
	@%p4 bra 	$L__BB1_30;
	cvt.rn.f32.f64 	%f54, %fd2;
	sqrt.rn.f32 	%f1, %f54;
	neg.s32 	%r105, %r26;
	mul.wide.s32 	%rd20, %r2, 24;
	add.s64 	%rd21, %rd20, 12;
	add.s64 	%rd6, %rd2, %rd21;
	add.s64 	%rd7, %rd1, %rd21;
$L__BB1_6:
	mul.wide.s32 	%rd10, %r106, 24;
	add.s64 	%rd11, %rd6, %rd10;
	ld.global.f32 	%f3, [%rd11+4];
	ld.global.f32 	%f4, [%rd11+8];
	ld.global.u32 	%r29, [%rd11];
	mul.hi.u32 	%r30, %r29, -1131474031;
	shr.u32 	%r31, %r30, 15;
	mul.lo.s32 	%r32, %r31, 44488;
	sub.s32 	%r33, %r29, %r32;
	mul.lo.s32 	%r34, %r33, 48271;
	mul.lo.s32 	%r35, %r31, 3399;
	setp.lt.u32 	%p5, %r34, %r35;
	xor.b32  	%r36, %r35, 2147483647;
	neg.s32 	%r37, %r35;
	selp.b32 	%r38, %r36, %r37, %p5;
	add.s32 	%r14, %r38, %r34;
	add.s32 	%r39, %r14, -1;
	setp.gt.u32 	%p6, %r39, 1073741822;
	sub.s32 	%r40, 2147483646, %r14;
	selp.f32 	%f5, 0f3FB504F3, 0fBFB504F3, %p6;
	selp.b32 	%r41, %r40, %r39, %p6;
	cvt.rn.f32.u32 	%f55, %r41;
	fma.rn.f32 	%f56, %f55, 0f30000000, 0f2F800000;
	add.f32 	%f6, %f56, %f56;
	neg.f32 	%f7, %f6;
	mov.f32 	%f57, 0f40000000;
	add.rn.f32 	%f8, %f57, %f7;
	setp.ltu.f32 	%p7, %f6, 0f3B5ED289;
	setp.gtu.f32 	%p8, %f6, 0f3FFF9097;
	or.pred  	%p9, %p7, %p8;
	@%p9 bra 	$L__BB1_13;
	mul.rn.f32 	%f74, %f8, %f6;
	lg2.approx.ftz.f32 	%f75, %f74;
	neg.f32 	%f76, %f75;
	fma.rn.f32 	%f77, %f75, 0f2F8A6370, 0f3221F645;
	fma.rn.f32 	%f78, %f77, %f76, 0fB4016FDA;
	fma.rn.f32 	%f79, %f78, %f76, 0f3468F846;
	fma.rn.f32 	%f80, %f79, %f76, 0f370742AA;
	fma.rn.f32 	%f81, %f80, %f76, 0fB804DB4D;
	fma.rn.f32 	%f82, %f81, %f76, 0fBA4AFEA1;
	fma.rn.f32 	%f83, %f82, %f76, 0f3BB5C027;
	fma.rn.f32 	%f84, %f83, %f76, 0f3E24AE0F;
	fma.rn.f32 	%f85, %f84, %f76, 0f3F62DFC4;
	fma.rn.f32 	%f261, %f85, %f7, %f85;
	bra.uni 	$L__BB1_14;
$L__BB1_8:
	setp.lt.s32 	%p27, %r26, 1;
	@%p27 bra 	$L__BB1_30;
	cvt.rn.f32.f64 	%f2, %fd2;
	neg.s32 	%r107, %r26;
	mul.wide.s32 	%rd23, %r2, 24;
	add.s64 	%rd24, %rd23, 12;
	add.s64 	%rd8, %rd2, %rd24;
	add.s64 	%rd9, %rd1, %rd24;
	sqrt.rn.f32 	%f28, %f2;
$L__BB1_10:
	mul.wide.s32 	%rd12, %r106, 24;
	setp.ge.s32 	%p28, %r106, %r4;
	@%p28 bra 	$L__BB1_29;
	add.s64 	%rd13, %rd8, %rd12;
	ld.global.f32 	%f29, [%rd13+4];
	ld.global.f32 	%f30, [%rd13+8];
	ld.global.u32 	%r66, [%rd13];
	mul.hi.u32 	%r67, %r66, -1131474031;
	shr.u32 	%r68, %r67, 15;
	mul.lo.s32 	%r69, %r68, 44488;
	sub.s32 	%r70, %r66, %r69;
	mul.lo.s32 	%r71, %r70, 48271;
	mul.lo.s32 	%r72, %r68, 3399;
	setp.lt.u32 	%p29, %r71, %r72;
	xor.b32  	%r73, %r72, 2147483647;
	neg.s32 	%r74, %r72;
	selp.b32 	%r75, %r73, %r74, %p29;
	add.s32 	%r21, %r75, %r71;
	add.s32 	%r76, %r21, -1;
	setp.gt.u32 	%p30, %r76, 1073741822;
	sub.s32 	%r77, 2147483646, %r21;
	selp.f32 	%f31, 0f3FB504F3, 0fBFB504F3, %p30;
	selp.b32 	%r78, %r77, %r76, %p30;
	cvt.rn.f32.u32 	%f158, %r78;
	fma.rn.f32 	%f159, %f158, 0f30000000, 0f2F800000;
	add.f32 	%f32, %f159, %f159;
	neg.f32 	%f33, %f32;
	mov.f32 	%f160, 0f40000000;
	add.rn.f32 	%f34, %f160, %f33;
	setp.ltu.f32 	%p31, %f32, 0f3B5ED289;
	setp.gtu.f32 	%p32, %f32, 0f3FFF9097;
	or.pred  	%p33, %p31, %p32;
	@%p33 bra 	$L__BB1_21;
	mul.rn.f32 	%f177, %f34, %f32;
	lg2.approx.ftz.f32 	%f178, %f177;
	neg.f32 	%f179, %f178;
	fma.rn.f32 	%f180, %f178, 0f2F8A6370, 0f3221F645;
	fma.rn.f32 	%f181, %f180, %f179, 0fB4016FDA;
	fma.rn.f32 	%f182, %f181, %f179, 0f3468F846;
	fma.rn.f32 	%f183, %f182, %f179, 0f370742AA;
	fma.rn.f32 	%f184, %f183, %f179, 0fB804DB4D;
	fma.rn.f32 	%f185, %f184, %f179, 0fBA4AFEA1;
	fma.rn.f32 	%f186, %f185, %f179, 0f3BB5C027;
	fma.rn.f32 	%f187, %f186, %f179, 0f3E24AE0F;
	fma.rn.f32 	%f188, %f187, %f179, 0f3F62DFC4;
	fma.rn.f32 	%f264, %f188, %f33, %f188;
	bra.uni 	$L__BB1_22;
$L__BB1_13:
	setp.gt.f32 	%p10, %f6, 0f3F800000;
	selp.f32 	%f58, %f8, %f6, %p10;
	lg2.approx.f32 	%f59, %f58;
	neg.f32 	%f60, %f59;
	rsqrt.approx.ftz.f32 	%f61, %f60;
	fma.rn.f32 	%f62, %f61, 0fC27C73F1, 0f42FEF829;
	fma.rn.f32 	%f63, %f62, %f61, 0fC2E4361C;
	fma.rn.f32 	%f64, %f63, %f61, 0f42714D9B;
	fma.rn.f32 	%f65, %f64, %f61, 0fC1AE51B3;
	fma.rn.f32 	%f66, %f65, %f61, 0f40CEF504;
	fma.rn.f32 	%f67, %f66, %f61, 0fBFEA9E05;
	fma.rn.f32 	%f68, %f67, %f61, 0fBCF871F4;
	fma.rn.f32 	%f69, %f68, %f61, 0f3F553775;
	mul.f32 	%f70, %f61, %f60;
	setp.eq.f32 	%p11, %f59, 0fFF800000;
	selp.f32 	%f71, 0f7F800000, %f70, %p11;
	neg.f32 	%f72, %f71;
	selp.f32 	%f73, %f72, %f71, %p10;
	mul.rn.f32 	%f261, %f69, %f73;
$L__BB1_14:
	mul.f32 	%f86, %f4, %f5;
	fma.rn.f32 	%f87, %f86, %f261, %f3;
	ld.global.f32 	%f88, [%rd11+-12];
	fma.rn.f32 	%f12, %f1, %f87, %f88;
	st.global.f32 	[%rd11+-12], %f12;
	mul.hi.u32 	%r42, %r14, -1131474031;
	shr.u32 	%r43, %r42, 15;
	mul.lo.s32 	%r44, %r43, 44488;
	sub.s32 	%r45, %r14, %r44;
	mul.lo.s32 	%r46, %r45, 48271;
	mul.lo.s32 	%r47, %r43, 3399;
	setp.lt.u32 	%p12, %r46, %r47;
	xor.b32  	%r48, %r47, 2147483647;
	neg.s32 	%r49, %r47;
	selp.b32 	%r50, %r48, %r49, %p12;
	add.s32 	%r15, %r50, %r46;
	add.s32 	%r51, %r15, -1;
	setp.gt.u32 	%p13, %r51, 1073741822;
	sub.s32 	%r52, 2147483646, %r15;
	selp.f32 	%f13, 0f3FB504F3, 0fBFB504F3, %p13;
	selp.b32 	%r53, %r52, %r51, %p13;
	cvt.rn.f32.u32 	%f89, %r53;
	fma.rn.f32 	%f90, %f89, 0f30000000, 0f2F800000;
	add.f32 	%f14, %f90, %f90;
	neg.f32 	%f15, %f14;
	mov.f32 	%f91, 0f40000000;
	add.rn.f32 	%f16, %f91, %f15;
	setp.ltu.f32 	%p14, %f14, 0f3B5ED289;
	setp.gtu.f32 	%p15, %f14, 0f3FFF9097;
	or.pred  	%p16, %p14, %p15;
	@%p16 bra 	$L__BB1_16;
	mul.rn.f32 	%f108, %f16, %f14;
	lg2.approx.ftz.f32 	%f109, %f108;
	neg.f32 	%f110, %f109;
	fma.rn.f32 	%f111, %f109, 0f2F8A6370, 0f3221F645;
	fma.rn.f32 	%f112, %f111, %f110, 0fB4016FDA;
	fma.rn.f32 	%f113, %f112, %f110, 0f3468F846;
	fma.rn.f32 	%f114, %f113, %f110, 0f370742AA;
	fma.rn.f32 	%f115, %f114, %f110, 0fB804DB4D;
	fma.rn.f32 	%f116, %f115, %f110, 0fBA4AFEA1;
	fma.rn.f32 	%f117, %f116, %f110, 0f3BB5C027;
	fma.rn.f32 	%f118, %f117, %f110, 0f3E24AE0F;
	fma.rn.f32 	%f119, %f118, %f110, 0f3F62DFC4;
	fma.rn.f32 	%f262, %f119, %f15, %f119;
	bra.uni 	$L__BB1_17;
$L__BB1_16:
	setp.gt.f32 	%p17, %f14, 0f3F800000;
	selp.f32 	%f92, %f16, %f14, %p17;
	lg2.approx.f32 	%f93, %f92;
	neg.f32 	%f94, %f93;
	rsqrt.approx.ftz.f32 	%f95, %f94;
	fma.rn.f32 	%f96, %f95, 0fC27C73F1, 0f42FEF829;
	fma.rn.f32 	%f97, %f96, %f95, 0fC2E4361C;
	fma.rn.f32 	%f98, %f97, %f95, 0f42714D9B;
	fma.rn.f32 	%f99, %f98, %f95, 0fC1AE51B3;
	fma.rn.f32 	%f100, %f99, %f95, 0f40CEF504;
	fma.rn.f32 	%f101, %f100, %f95, 0fBFEA9E05;
	fma.rn.f32 	%f102, %f101, %f95, 0fBCF871F4;
	fma.rn.f32 	%f103, %f102, %f95, 0f3F553775;
	mul.f32 	%f104, %f95, %f94;
	setp.eq.f32 	%p18, %f93, 0fFF800000;
	selp.f32 	%f105, 0f7F800000, %f104, %p18;
	neg.f32 	%f106, %f105;
	selp.f32 	%f107, %f106, %f105, %p17;
	mul.rn.f32 	%f262, %f103, %f107;
$L__BB1_17:
	mul.f32 	%f120, %f4, %f13;
	fma.rn.f32 	%f121, %f120, %f262, %f3;
	ld.global.f32 	%f122, [%rd11+-8];
	fma.rn.f32 	%f20, %f1, %f121, %f122;
	st.global.f32 	[%rd11+-8], %f20;
	mul.hi.u32 	%r54, %r15, -1131474031;
	shr.u32 	%r55, %r54, 15;
	mul.lo.s32 	%r56, %r55, 44488;
	sub.s32 	%r57, %r15, %r56;
	mul.lo.s32 	%r58, %r57, 48271;
	mul.lo.s32 	%r59, %r55, 3399;
	setp.lt.u32 	%p19, %r58, %r59;
	xor.b32  	%r60, %r59, 2147483647;
	neg.s32 	%r61, %r59;
	selp.b32 	%r62, %r60, %r61, %p19;
	add.s32 	%r16, %r62, %r58;
	st.global.u32 	[%rd11], %r16;
	add.s32 	%r63, %r16, -1;
	setp.gt.u32 	%p20, %r63, 1073741822;
	sub.s32 	%r64, 2147483646, %r16;
	selp.f32 	%f21, 0f3FB504F3, 0fBFB504F3, %p20;
	selp.b32 	%r65, %r64, %r63, %p20;
	cvt.rn.f32.u32 	%f123, %r65;
	fma.rn.f32 	%f124, %f123, 0f30000000, 0f2F800000;
	add.f32 	%f22, %f124, %f124;
	neg.f32 	%f23, %f22;
	mov.f32 	%f125, 0f40000000;
	add.rn.f32 	%f24, %f125, %f23;
	setp.ltu.f32 	%p21, %f22, 0f3B5ED289;
	setp.gtu.f32 	%p22, %f22, 0f3FFF9097;
	or.pred  	%p23, %p21, %p22;
	@%p23 bra 	$L__BB1_19;
	mul.rn.f32 	%f142, %f24, %f22;
	lg2.approx.ftz.f32 	%f143, %f142;
	neg.f32 	%f144, %f143;
	fma.rn.f32 	%f145, %f143, 0f2F8A6370, 0f3221F645;
	fma.rn.f32 	%f146, %f145, %f144, 0fB4016FDA;
	fma.rn.f32 	%f147, %f146, %f144, 0f3468F846;
	fma.rn.f32 	%f148, %f147, %f144, 0f370742AA;
	fma.rn.f32 	%f149, %f148, %f144, 0fB804DB4D;
	fma.rn.f32 	%f150, %f149, %f144, 0fBA4AFEA1;
	fma.rn.f32 	%f151, %f150, %f144, 0f3BB5C027;
	fma.rn.f32 	%f152, %f151, %f144, 0f3E24AE0F;
	fma.rn.f32 	%f153, %f152, %f144, 0f3F62DFC4;
	fma.rn.f32 	%f263, %f153, %f23, %f153;
	bra.uni 	$L__BB1_20;
$L__BB1_19:
	setp.gt.f32 	%p24, %f22, 0f3F800000;
	selp.f32 	%f126, %f24, %f22, %p24;
	lg2.approx.f32 	%f127, %f126;
	neg.f32 	%f128, %f127;
	rsqrt.approx.ftz.f32 	%f129, %f128;
	fma.rn.f32 	%f130, %f129, 0fC27C73F1, 0f42FEF829;
	fma.rn.f32 	%f131, %f130, %f129, 0fC2E4361C;
	fma.rn.f32 	%f132, %f131, %f129, 0f42714D9B;
	fma.rn.f32 	%f133, %f132, %f129, 0fC1AE51B3;
	fma.rn.f32 	%f134, %f133, %f129, 0f40CEF504;
	fma.rn.f32 	%f135, %f134, %f129, 0fBFEA9E05;
	fma.rn.f32 	%f136, %f135, %f129, 0fBCF871F4;
	fma.rn.f32 	%f137, %f136, %f129, 0f3F553775;
	mul.f32 	%f138, %f129, %f128;
	setp.eq.f32 	%p25, %f127, 0fFF800000;
	selp.f32 	%f139, 0f7F800000, %f138, %p25;
	neg.f32 	%f140, %f139;
	selp.f32 	%f141, %f140, %f139, %p24;
	mul.rn.f32 	%f263, %f137, %f141;
$L__BB1_20:
	add.s64 	%rd22, %rd7, %rd10;
	mul.f32 	%f154, %f4, %f21;
	fma.rn.f32 	%f155, %f154, %f263, %f3;
	ld.global.f32 	%f156, [%rd11+-4];
	fma.rn.f32 	%f157, %f1, %f155, %f156;
	st.global.f32 	[%rd11+-4], %f157;
	st.global.f32 	[%rd22+-12], %f12;
	st.global.f32 	[%rd22+-8], %f20;
	st.global.f32 	[%rd22+-4], %f157;
	st.global.u32 	[%rd22], %r16;
	st.global.f32 	[%rd22+4], %f3;
	st.global.f32 	[%rd22+8], %f4;
	add.s32 	%r105, %r105, 1;
	setp.eq.s32 	%p26, %r105, 0;
	add.s32 	%r106, %r106, 128;
	@%p26 bra 	$L__BB1_30;
	bra.uni 	$L__BB1_6;
$L__BB1_21:
	setp.gt.f32 	%p34, %f32, 0f3F800000;
	selp.f32 	%f161, %f34, %f32, %p34;
	lg2.approx.f32 	%f162, %f161;
	neg.f32 	%f163, %f162;
	rsqrt.approx.ftz.f32 	%f164, %f163;
	fma.rn.f32 	%f165, %f164, 0fC27C73F1, 0f42FEF829;
	fma.rn.f32 	%f166, %f165, %f164, 0fC2E4361C;
	fma.rn.f32 	%f167, %f166, %f164, 0f42714D9B;
	fma.rn.f32 	%f168, %f167, %f164, 0fC1AE51B3;
	fma.rn.f32 	%f169, %f168, %f164, 0f40CEF504;
	fma.rn.f32 	%f170, %f169, %f164, 0fBFEA9E05;
	fma.rn.f32 	%f171, %f170, %f164, 0fBCF871F4;
	fma.rn.f32 	%f172, %f171, %f164, 0f3F553775;
	mul.f32 	%f173, %f164, %f163;
	setp.eq.f32 	%p35, %f162, 0fFF800000;
	selp.f32 	%f174, 0f7F800000, %f173, %p35;
	neg.f32 	%f175, %f174;
	selp.f32 	%f176, %f175, %f174, %p34;
	mul.rn.f32 	%f264, %f172, %f176;
$L__BB1_22:
	mul.f32 	%f189, %f30, %f31;
	fma.rn.f32 	%f190, %f189, %f264, %f29;
	ld.global.f32 	%f191, [%rd13+-12];
	fma.rn.f32 	%f38, %f28, %f190, %f191;
	st.global.f32 	[%rd13+-12], %f38;
	mul.hi.u32 	%r79, %r21, -1131474031;
	shr.u32 	%r80, %r79, 15;
	mul.lo.s32 	%r81, %r80, 44488;
	sub.s32 	%r82, %r21, %r81;
	mul.lo.s32 	%r83, %r82, 48271;
	mul.lo.s32 	%r84, %r80, 3399;
	setp.lt.u32 	%p36, %r83, %r84;
	xor.b32  	%r85, %r84, 2147483647;
	neg.s32 	%r86, %r84;
	selp.b32 	%r87, %r85, %r86, %p36;
	add.s32 	%r22, %r87, %r83;
	add.s32 	%r88, %r22, -1;
	setp.gt.u32 	%p37, %r88, 1073741822;
	sub.s32 	%r89, 2147483646, %r22;
	selp.f32 	%f39, 0f3FB504F3, 0fBFB504F3, %p37;
	selp.b32 	%r90, %r89, %r88, %p37;
	cvt.rn.f32.u32 	%f192, %r90;
	fma.rn.f32 	%f193, %f192, 0f30000000, 0f2F800000;
	add.f32 	%f40, %f193, %f193;
	neg.f32 	%f41, %f40;
	mov.f32 	%f194, 0f40000000;
	add.rn.f32 	%f42, %f194, %f41;
	setp.ltu.f32 	%p38, %f40, 0f3B5ED289;
	setp.gtu.f32 	%p39, %f40, 0f3FFF9097;
	or.pred  	%p40, %p38, %p39;
	@%p40 bra 	$L__BB1_24;
	mul.rn.f32 	%f211, %f42, %f40;
	lg2.approx.ftz.f32 	%f212, %f211;
	neg.f32 	%f213, %f212;
	fma.rn.f32 	%f214, %f212, 0f2F8A6370, 0f3221F645;
	fma.rn.f32 	%f215, %f214, %f213, 0fB4016FDA;
	fma.rn.f32 	%f216, %f215, %f213, 0f3468F846;
	fma.rn.f32 	%f217, %f216, %f213, 0f370742AA;
	fma.rn.f32 	%f218, %f217, %f213, 0fB804DB4D;
	fma.rn.f32 	%f219, %f218, %f213, 0fBA4AFEA1;
	fma.rn.f32 	%f220, %f219, %f213, 0f3BB5C027;
	fma.rn.f32 	%f221, %f220, %f213, 0f3E24AE0F;
	fma.rn.f32 	%f222, %f221, %f213, 0f3F62DFC4;
	fma.rn.f32 	%f265, %f222, %f41, %f222;
	bra.uni 	$L__BB1_25;
$L__BB1_24:
	setp.gt.f32 	%p41, %f40, 0f3F800000;
	selp.f32 	%f195, %f42, %f40, %p41;
	lg2.approx.f32 	%f196, %f195;
	neg.f32 	%f197, %f196;
	rsqrt.approx.ftz.f32 	%f198, %f197;
	fma.rn.f32 	%f199, %f198, 0fC27C73F1, 0f42FEF829;
	fma.rn.f32 	%f200, %f199, %f198, 0fC2E4361C;
	fma.rn.f32 	%f201, %f200, %f198, 0f42714D9B;
	fma.rn.f32 	%f202, %f201, %f198, 0fC1AE51B3;
	fma.rn.f32 	%f203, %f202, %f198, 0f40CEF504;
	fma.rn.f32 	%f204, %f203, %f198, 0fBFEA9E05;
	fma.rn.f32 	%f205, %f204, %f198, 0fBCF871F4;
	fma.rn.f32 	%f206, %f205, %f198, 0f3F553775;
	mul.f32 	%f207, %f198, %f197;
	setp.eq.f32 	%p42, %f196, 0fFF800000;
	selp.f32 	%f208, 0f7F800000, %f207, %p42;
	neg.f32 	%f209, %f208;
	selp.f32 	%f210, %f209, %f208, %p41;
	mul.rn.f32 	%f265, %f206, %f210;
$L__BB1_25:
	mul.f32 	%f223, %f30, %f39;
	fma.rn.f32 	%f224, %f223, %f265, %f29;
	ld.global.f32 	%f225, [%rd13+-8];
	fma.rn.f32 	%f46, %f28, %f224, %f225;
	st.global.f32 	[%rd13+-8], %f46;
	mul.hi.u32 	%r91, %r22, -1131474031;
	shr.u32 	%r92, %r91, 15;
	mul.lo.s32 	%r93, %r92, 44488;
	sub.s32 	%r94, %r22, %r93;
	mul.lo.s32 	%r95, %r94, 48271;
	mul.lo.s32 	%r96, %r92, 3399;
	setp.lt.u32 	%p43, %r95, %r96;
	xor.b32  	%r97, %r96, 2147483647;
	neg.s32 	%r98, %r96;
	selp.b32 	%r99, %r97, %r98, %p43;
	add.s32 	%r23, %r99, %r95;
	st.global.u32 	[%rd13], %r23;
	add.s32 	%r100, %r23, -1;
	setp.gt.u32 	%p44, %r100, 1073741822;
	sub.s32 	%r101, 2147483646, %r23;
	selp.f32 	%f47, 0f3FB504F3, 0fBFB504F3, %p44;
	selp.b32 	%r102, %r101, %r100, %p44;
	cvt.rn.f32.u32 	%f226, %r102;
	fma.rn.f32 	%f227, %f226, 0f30000000, 0f2F800000;
	add.f32 	%f48, %f227, %f227;
	neg.f32 	%f49, %f48;
	mov.f32 	%f228, 0f40000000;
	add.rn.f32 	%f50, %f228, %f49;
	setp.ltu.f32 	%p45, %f48, 0f3B5ED289;
	setp.gtu.f32 	%p46, %f48, 0f3FFF9097;
	or.pred  	%p47, %p45, %p46;
	@%p47 bra 	$L__BB1_27;
	mul.rn.f32 	%f245, %f50, %f48;
	lg2.approx.ftz.f32 	%f246, %f245;
	neg.f32 	%f247, %f246;
	fma.rn.f32 	%f248, %f246, 0f2F8A6370, 0f3221F645;
	fma.rn.f32 	%f249, %f248, %f247, 0fB4016FDA;
	fma.rn.f32 	%f250, %f249, %f247, 0f3468F846;
	fma.rn.f32 	%f251, %f250, %f247, 0f370742AA;
	fma.rn.f32 	%f252, %f251, %f247, 0fB804DB4D;
	fma.rn.f32 	%f253, %f252, %f247, 0fBA4AFEA1;
	fma.rn.f32 	%f254, %f253, %f247, 0f3BB5C027;
	fma.rn.f32 	%f255, %f254, %f247, 0f3E24AE0F;
	fma.rn.f32 	%f256, %f255, %f247, 0f3F62DFC4;
	fma.rn.f32 	%f266, %f256, %f49, %f256;
	bra.uni 	$L__BB1_28;
$L__BB1_27:
	setp.gt.f32 	%p48, %f48, 0f3F800000;
	selp.f32 	%f229, %f50, %f48, %p48;
	lg2.approx.f32 	%f230, %f229;
	neg.f32 	%f231, %f230;
	rsqrt.approx.ftz.f32 	%f232, %f231;
	fma.rn.f32 	%f233, %f232, 0fC27C73F1, 0f42FEF829;
	fma.rn.f32 	%f234, %f233, %f232, 0fC2E4361C;
	fma.rn.f32 	%f235, %f234, %f232, 0f42714D9B;
	fma.rn.f32 	%f236, %f235, %f232, 0fC1AE51B3;
	fma.rn.f32 	%f237, %f236, %f232, 0f40CEF504;
	fma.rn.f32 	%f238, %f237, %f232, 0fBFEA9E05;
	fma.rn.f32 	%f239, %f238, %f232, 0fBCF871F4;
	fma.rn.f32 	%f240, %f239, %f232, 0f3F553775;
	mul.f32 	%f241, %f232, %f231;
	setp.eq.f32 	%p49, %f230, 0fFF800000;
	selp.f32 	%f242, 0f7F800000, %f241, %p49;
	neg.f32 	%f243, %f242;
	selp.f32 	%f244, %f243, %f242, %p48;
	mul.rn.f32 	%f266, %f240, %f244;
$L__BB1_28:
	add.s64 	%rd25, %rd9, %rd12;
	mul.f32 	%f257, %f30, %f47;
	fma.rn.f32 	%f258, %f257, %f266, %f29;
	ld.global.f32 	%f259, [%rd13+-4];
	fma.rn.f32 	%f260, %f28, %f258, %f259;
	st.global.f32 	[%rd13+-4], %f260;
	st.global.f32 	[%rd25+-12], %f38;
	st.global.f32 	[%rd25+-8], %f46;
	st.global.f32 	[%rd25+-4], %f260;
	st.global.u32 	[%rd25], %r23;
	st.global.f32 	[%rd25+4], %f29;
	st.global.f32 	[%rd25+8], %f30;
$L__BB1_29:
	add.s32 	%r107, %r107, 1;
	setp.ne.s32 	%p50, %r107, 0;
	add.s32 	%r106, %r106, 128;
	@%p50 bra 	$L__BB1_10;
$L__BB1_30:
	ret;

}
	// .globl	_ZN3cub18CUB_300001_SM_10006detail9transform16transform_kernelINS2_10policy_hubILb1EN4cuda3std3__45tupleIJN6thrust24THRUST_300001_SM_1000_NS6detail15normal_iteratorINSA_10device_ptrI5pointEEEEEEEE10policy1000El12move_functorSG_JPSE_EEEvT0_iT1_T2_DpNS2_10kernel_argIT3_EE
.visible .entry _ZN3cub18CUB_300001_SM_10006detail9transform16transform_kernelINS2_10policy_hubILb1EN4cuda3std3__45tupleIJN6thrust24THRUST_300001_SM_1000_NS6detail15normal_iteratorINSA_10device_ptrI5pointEEEEEEEE10policy1000El12move_functorSG_JPSE_EEEvT0_iT1_T2_DpNS2_10kernel_argIT3_EE(
	.param .u64 _ZN3cub18CUB_300001_SM_10006detail9transform16transform_kernelINS2_10policy_hubILb1EN4cuda3std3__45tupleIJN6thrust24THRUST_300001_SM_1000_NS6detail15normal_iteratorINSA_10device_ptrI5pointEEEEEEEE10policy1000El12move_functorSG_JPSE_EEEvT0_iT1_T2_DpNS2_10kernel_argIT3_EE_param_0,
	.param .u32 _ZN3cub18CUB_300001_SM_10006detail9transform16transform_kernelINS2_10policy_hubILb1EN4cuda3std3__45tupleIJN6thrust24THRUST_300001_SM_1000_NS6detail15normal_iteratorINSA_10device_ptrI5pointEEEEEEEE10policy1000El12move_functorSG_JPSE_EEEvT0_iT1_T2_DpNS2_10kernel_argIT3_EE_param_1,
	.param .align 8 .b8 _ZN3cub18CUB_300001_SM_10006detail9transform16transform_kernelINS2_10policy_hubILb1EN4cuda3std3__45tupleIJN6thrust24THRUST_300001_SM_1000_NS6detail15normal_iteratorINSA_10device_ptrI5pointEEEEEEEE10policy1000El12move_functorSG_JPSE_EEEvT0_iT1_T2_DpNS2_10kernel_argIT3_EE_param_2[8],
	.param .align 8 .b8 _ZN3cub18CUB_300001_SM_10006detail9transform16transform_kernelINS2_10policy_hubILb1EN4cuda3std3__45tupleIJN6thrust24THRUST_300001_SM_1000_NS6detail15normal_iteratorINSA_10device_ptrI5pointEEEEEEEE10policy1000El12move_functorSG_JPSE_EEEvT0_iT1_T2_DpNS2_10kernel_argIT3_EE_param_3[8],
	.param .align 8 .b8 _ZN3cub18CUB_300001_SM_10006detail9transform16transform_kernelINS2_10policy_hubILb1EN4cuda3std3__45tupleIJN6thrust24THRUST_300001_SM_1000_NS6detail15normal_iteratorINSA_10device_ptrI5pointEEEEEEEE10policy1000El12move_functorSG_JPSE_EEEvT0_iT1_T2_DpNS2_10kernel_argIT3_EE_param_4[16]
)
.maxntid 128
{
	.reg .pred 	%p<51>;
	.reg .b32 	%r<105>;
	.reg .b32 	%f<267>;
	.reg .b64 	%rd<30>;
	.reg .b64 	%fd<3>;

	ld.param.f64 	%fd2, [_ZN3cub18CUB_300001_SM_10006detail9transform16transform_kernelINS2_10policy_hubILb1EN4cuda3std3__45tupleIJN6thrust24THRUST_300001_SM_1000_NS6detail15normal_iteratorINSA_10device_ptrI5pointEEEEEEEE10policy1000El12move_functorSG_JPSE_EEEvT0_iT1_T2_DpNS2_10kernel_argIT3_EE_param_2];
	ld.param.u64 	%rd15, [_ZN3cub18CUB_300001_SM_10006detail9transform16transform_kernelINS2_10policy_hubILb1EN4cuda3std3__45tupleIJN6thrust24THRUST_300001_SM_1000_NS6detail15normal_iteratorINSA_10device_ptrI5pointEEEEEEEE10policy1000El12move_functorSG_JPSE_EEEvT0_iT1_T2_DpNS2_10kernel_argIT3_EE_param_0];
	ld.param.u64 	%rd16, [_ZN3cub18CUB_300001_SM_10006detail9transform16transform_kernelINS2_10policy_hubILb1EN4cuda3std3__45tupleIJN6thrust24THRUST_300001_SM_1000_NS6detail15normal_iteratorINSA_10device_ptrI5pointEEEEEEEE10policy1000El12move_functorSG_JPSE_EEEvT0_iT1_T2_DpNS2_10kernel_argIT3_EE_param_4];
	ld.param.u64 	%rd17, [_ZN3cub18CUB_300001_SM_10006detail9transform16transform_kernelINS2_10policy_hubILb1EN4cuda3std3__45tupleIJN6thrust24THRUST_300001_SM_1000_NS6detail15normal_iteratorINSA_10device_ptrI5pointEEEEEEEE10policy1000El12move_functorSG_JPSE_EEEvT0_iT1_T2_DpNS2_10kernel_argIT3_EE_param_3];
	ld.param.u32 	%r24, [_ZN3cub18CUB_300001_SM_10006detail9transform16transform_kernelINS2_10policy_hubILb1EN4cuda3std3__45tupleIJN6thrust24THRUST_300001_SM_1000_NS6detail15normal_iteratorINSA_10device_ptrI5pointEEEEEEEE10policy1000El12move_functorSG_JPSE_EEEvT0_iT1_T2_DpNS2_10kernel_argIT3_EE_param_1];
	cvta.to.global.u64 	%rd1, %rd17;
	cvta.to.global.u64 	%rd2, %rd16;
	shl.b32 	%r1, %r24, 7;
	mov.u32 	%r25, %ctaid.x;
	cvt.u64.u32 	%rd18, %r25;
	cvt.s64.s32 	%rd19, %r1;
	mul.lo.s64 	%rd3, %rd19, %rd18;
	sub.s64 	%rd20, %rd15, %rd3;
	min.s64 	%rd21, %rd20, %rd19;
	cvt.u32.u64 	%r2, %rd21;
	mul.lo.s32 	%r3, %r2, 24;
	mov.u32 	%r101, %tid.x;
	shl.b32 	%r100, %r101, 7;
	setp.ge.s32 	%p1, %r100, %r3;
	@%p1 bra 	$L__BB2_3;
	mad.lo.s64 	%rd22, %rd3, 24, %rd2;
	mul.wide.u32 	%rd23, %r101, 128;
	add.s64 	%rd29, %rd22, %rd23;
$L__BB2_2:
	.pragma "nounroll";
	// begin inline asm
	prefetch.global.L2 [%rd29];
	// end inline asm
	add.s32 	%r100, %r100, 16384;
	add.s64 	%rd29, %rd29, 16384;
	setp.lt.s32 	%p2, %r100, %r3;
	@%p2 bra 	$L__BB2_2;
$L__BB2_3:
	setp.eq.s32 	%p3, %r1, %r2;
	@%p3 bra 	$L__BB2_9;
	setp.lt.s32 	%p4, %r24, 1;
	@%p4 bra 	$L__BB2_30;
	cvt.rn.f32.f64 	%f1, %fd2;
	neg.s32 	%r104, %r24;
	mad.lo.s64 	%rd25, %rd3, 24, 12;
	add.s64 	%rd7, %rd2, %rd25;
	add.s64 	%rd8, %rd1, %rd25;
	sqrt.rn.f32 	%f28, %f1;
$L__BB2_6:
	mul.wide.s32 	%rd13, %r101, 24;
	setp.ge.s32 	%p5, %r101, %r2;
	@%p5 bra 	$L__BB2_29;
	add.s64 	%rd14, %rd7, %rd13;
	ld.global.f32 	%f29, [%rd14+4];
	ld.global.f32 	%f30, [%rd14+8];
	ld.global.u32 	%r26, [%rd14];
	mul.hi.u32 	%r27, %r26, -1131474031;
	shr.u32 	%r28, %r27, 15;
	mul.lo.s32 	%r29, %r28, 44488;
	sub.s32 	%r30, %r26, %r29;
	mul.lo.s32 	%r31, %r30, 48271;
	mul.lo.s32 	%r32, %r28, 3399;
	setp.lt.u32 	%p6, %r31, %r32;
	xor.b32  	%r33, %r32, 2147483647;
	neg.s32 	%r34, %r32;
	selp.b32 	%r35, %r33, %r34, %p6;
	add.s32 	%r19, %r35, %r31;
	add.s32 	%r36, %r19, -1;
	setp.gt.u32 	%p7, %r36, 1073741822;
	sub.s32 	%r37, 2147483646, %r19;
	selp.f32 	%f31, 0f3FB504F3, 0fBFB504F3, %p7;
	selp.b32 	%r38, %r37, %r36, %p7;
	cvt.rn.f32.u32 	%f54, %r38;
	fma.rn.f32 	%f55, %f54, 0f30000000, 0f2F800000;
	add.f32 	%f32, %f55, %f55;
	neg.f32 	%f33, %f32;
	mov.f32 	%f56, 0f40000000;
	add.rn.f32 	%f34, %f56, %f33;
	setp.ltu.f32 	%p8, %f32, 0f3B5ED289;
	setp.gtu.f32 	%p9, %f32, 0f3FFF9097;
	or.pred  	%p10, %p8, %p9;
	@%p10 bra 	$L__BB2_21;
	mul.rn.f32 	%f73, %f34, %f32;
	lg2.approx.ftz.f32 	%f74, %f73;
	neg.f32 	%f75, %f74;
	fma.rn.f32 	%f76, %f74, 0f2F8A6370, 0f3221F645;
	fma.rn.f32 	%f77, %f76, %f75, 0fB4016FDA;
	fma.rn.f32 	%f78, %f77, %f75, 0f3468F846;
	fma.rn.f32 	%f79, %f78, %f75, 0f370742AA;
	fma.rn.f32 	%f80, %f79, %f75, 0fB804DB4D;
	fma.rn.f32 	%f81, %f80, %f75, 0fBA4AFEA1;
	fma.rn.f32 	%f82, %f81, %f75, 0f3BB5C027;
	fma.rn.f32 	%f83, %f82, %f75, 0f3E24AE0F;
	fma.rn.f32 	%f84, %f83, %f75, 0f3F62DFC4;
	fma.rn.f32 	%f264, %f84, %f33, %f84;
	bra.uni 	$L__BB2_22;
$L__BB2_9:
	setp.lt.s32 	%p28, %r24, 1;
	@%p28 bra 	$L__BB2_30;
	cvt.rn.f32.f64 	%f157, %fd2;
	sqrt.rn.f32 	%f2, %f157;
	neg.s32 	%r102, %r24;
	mad.lo.s64 	%rd27, %rd3, 24, 12;
	add.s64 	%rd9, %rd2, %rd27;
	add.s64 	%rd10, %rd1, %rd27;
$L__BB2_11:
	mul.wide.s32 	%rd11, %r101, 24;
	add.s64 	%rd12, %rd9, %rd11;
	ld.global.f32 	%f3, [%rd12+4];
	ld.global.f32 	%f4, [%rd12+8];
	ld.global.u32 	%r63, [%rd12];
	mul.hi.u32 	%r64, %r63, -1131474031;
	shr.u32 	%r65, %r64, 15;
	mul.lo.s32 	%r66, %r65, 44488;
	sub.s32 	%r67, %r63, %r66;
	mul.lo.s32 	%r68, %r67, 48271;
	mul.lo.s32 	%r69, %r65, 3399;
	setp.lt.u32 	%p29, %r68, %r69;
	xor.b32  	%r70, %r69, 2147483647;
	neg.s32 	%r71, %r69;
	selp.b32 	%r72, %r70, %r71, %p29;
	add.s32 	%r12, %r72, %r68;
	add.s32 	%r73, %r12, -1;
	setp.gt.u32 	%p30, %r73, 1073741822;
	sub.s32 	%r74, 2147483646, %r12;
	selp.f32 	%f5, 0f3FB504F3, 0fBFB504F3, %p30;
	selp.b32 	%r75, %r74, %r73, %p30;
	cvt.rn.f32.u32 	%f158, %r75;
	fma.rn.f32 	%f159, %f158, 0f30000000, 0f2F800000;
	add.f32 	%f6, %f159, %f159;
	neg.f32 	%f7, %f6;
	mov.f32 	%f160, 0f40000000;
	add.rn.f32 	%f8, %f160, %f7;
	setp.ltu.f32 	%p31, %f6, 0f3B5ED289;
	setp.gtu.f32 	%p32, %f6, 0f3FFF9097;
	or.pred  	%p33, %p31, %p32;
	@%p33 bra 	$L__BB2_13;
	mul.rn.f32 	%f177, %f8, %f6;
	lg2.approx.ftz.f32 	%f178, %f177;
	neg.f32 	%f179, %f178;
	fma.rn.f32 	%f180, %f178, 0f2F8A6370, 0f3221F645;
	fma.rn.f32 	%f181, %f180, %f179, 0fB4016FDA;
	fma.rn.f32 	%f182, %f181, %f179, 0f3468F846;
	fma.rn.f32 	%f183, %f182, %f179, 0f370742AA;
	fma.rn.f32 	%f184, %f183, %f179, 0fB804DB4D;
	fma.rn.f32 	%f185, %f184, %f179, 0fBA4AFEA1;
	fma.rn.f32 	%f186, %f185, %f179, 0f3BB5C027;
	fma.rn.f32 	%f187, %f186, %f179, 0f3E24AE0F;
	fma.rn.f32 	%f188, %f187, %f179, 0f3F62DFC4;
	fma.rn.f32 	%f261, %f188, %f7, %f188;
	bra.uni 	$L__BB2_14;
$L__BB2_13:
	setp.gt.f32 	%p34, %f6, 0f3F800000;
	selp.f32 	%f161, %f8, %f6, %p34;
	lg2.approx.f32 	%f162, %f161;
	neg.f32 	%f163, %f162;
	rsqrt.approx.ftz.f32 	%f164, %f163;
	fma.rn.f32 	%f165, %f164, 0fC27C73F1, 0f42FEF829;
	fma.rn.f32 	%f166, %f165, %f164, 0fC2E4361C;
	fma.rn.f32 	%f167, %f166, %f164, 0f42714D9B;
	fma.rn.f32 	%f168, %f167, %f164, 0fC1AE51B3;
	fma.rn.f32 	%f169, %f168, %f164, 0f40CEF504;
	fma.rn.f32 	%f170, %f169, %f164, 0fBFEA9E05;
	fma.rn.f32 	%f171, %f170, %f164, 0fBCF871F4;
	fma.rn.f32 	%f172, %f171, %f164, 0f3F553775;
	mul.f32 	%f173, %f164, %f163;
	setp.eq.f32 	%p35, %f162, 0fFF800000;
	selp.f32 	%f174, 0f7F800000, %f173, %p35;
	neg.f32 	%f175, %f174;
	selp.f32 	%f176, %f175, %f174, %p34;
	mul.rn.f32 	%f261, %f172, %f176;
$L__BB2_14:
	mul.f32 	%f189, %f4, %f5;
	fma.rn.f32 	%f190, %f189, %f261, %f3;
	ld.global.f32 	%f191, [%rd12+-12];
	fma.rn.f32 	%f12, %f2, %f190, %f191;
	st.global.f32 	[%rd12+-12], %f12;
	mul.hi.u32 	%r76, %r12, -1131474031;
	shr.u32 	%r77, %r76, 15;
	mul.lo.s32 	%r78, %r77, 44488;
	sub.s32 	%r79, %r12, %r78;
	mul.lo.s32 	%r80, %r79, 48271;
	mul.lo.s32 	%r81, %r77, 3399;
	setp.lt.u32 	%p36, %r80, %r81;
	xor.b32  	%r82, %r81, 2147483647;
	neg.s32 	%r83, %r81;
	selp.b32 	%r84, %r82, %r83, %p36;
	add.s32 	%r13, %r84, %r80;
	add.s32 	%r85, %r13, -1;
	setp.gt.u32 	%p37, %r85, 1073741822;
	sub.s32 	%r86, 2147483646, %r13;
	selp.f32 	%f13, 0f3FB504F3, 0fBFB504F3, %p37;
	selp.b32 	%r87, %r86, %r85, %p37;
	cvt.rn.f32.u32 	%f192, %r87;
	fma.rn.f32 	%f193, %f192, 0f30000000, 0f2F800000;
	add.f32 	%f14, %f193, %f193;
	neg.f32 	%f15, %f14;
	mov.f32 	%f194, 0f40000000;
	add.rn.f32 	%f16, %f194, %f15;
	setp.ltu.f32 	%p38, %f14, 0f3B5ED289;
	setp.gtu.f32 	%p39, %f14, 0f3FFF9097;
	or.pred  	%p40, %p38, %p39;
	@%p40 bra 	$L__BB2_16;
	mul.rn.f32 	%f211, %f16, %f14;
	lg2.approx.ftz.f32 	%f212, %f211;
	neg.f32 	%f213, %f212;
	fma.rn.f32 	%f214, %f212, 0f2F8A6370, 0f3221F645;
	fma.rn.f32 	%f215, %f214, %f213, 0fB4016FDA;
	fma.rn.f32 	%f216, %f215, %f213, 0f3468F846;
	fma.rn.f32 	%f217, %f216, %f213, 0f370742AA;
	fma.rn.f32 	%f218, %f217, %f213, 0fB804DB4D;
	fma.rn.f32 	%f219, %f218, %f213, 0fBA4AFEA1;
	fma.rn.f32 	%f220, %f219, %f213, 0f3BB5C027;
	fma.rn.f32 	%f221, %f220, %f213, 0f3E24AE0F;
	fma.rn.f32 	%f222, %f221, %f213, 0f3F62DFC4;
	fma.rn.f32 	%f262, %f222, %f15, %f222;
	bra.uni 	$L__BB2_17;
$L__BB2_16:
	setp.gt.f32 	%p41, %f14, 0f3F800000;
	selp.f32 	%f195, %f16, %f14, %p41;
	lg2.approx.f32 	%f196, %f195;
	neg.f32 	%f197, %f196;
	rsqrt.approx.ftz.f32 	%f198, %f197;
	fma.rn.f32 	%f199, %f198, 0fC27C73F1, 0f42FEF829;
	fma.rn.f32 	%f200, %f199, %f198, 0fC2E4361C;
	fma.rn.f32 	%f201, %f200, %f198, 0f42714D9B;
	fma.rn.f32 	%f202, %f201, %f198, 0fC1AE51B3;
	fma.rn.f32 	%f203, %f202, %f198, 0f40CEF504;
	fma.rn.f32 	%f204, %f203, %f198, 0fBFEA9E05;
	fma.rn.f32 	%f205, %f204, %f198, 0fBCF871F4;
	fma.rn.f32 	%f206, %f205, %f198, 0f3F553775;
	mul.f32 	%f207, %f198, %f197;
	setp.eq.f32 	%p42, %f196, 0fFF800000;
	selp.f32 	%f208, 0f7F800000, %f207, %p42;
	neg.f32 	%f209, %f208;
	selp.f32 	%f210, %f209, %f208, %p41;
	mul.rn.f32 	%f262, %f206, %f210;
$L__BB2_17:
	mul.f32 	%f223, %f4, %f13;
	fma.rn.f32 	%f224, %f223, %f262, %f3;
	ld.global.f32 	%f225, [%rd12+-8];
	fma.rn.f32 	%f20, %f2, %f224, %f225;
	st.global.f32 	[%rd12+-8], %f20;
	mul.hi.u32 	%r88, %r13, -1131474031;
	shr.u32 	%r89, %r88, 15;
	mul.lo.s32 	%r90, %r89, 44488;
	sub.s32 	%r91, %r13, %r90;
	mul.lo.s32 	%r92, %r91, 48271;
	mul.lo.s32 	%r93, %r89, 3399;
	setp.lt.u32 	%p43, %r92, %r93;
	xor.b32  	%r94, %r93, 2147483647;
	neg.s32 	%r95, %r93;
	selp.b32 	%r96, %r94, %r95, %p43;
	add.s32 	%r14, %r96, %r92;
	st.global.u32 	[%rd12], %r14;
	add.s32 	%r97, %r14, -1;
	setp.gt.u32 	%p44, %r97, 1073741822;
	sub.s32 	%r98, 2147483646, %r14;
	selp.f32 	%f21, 0f3FB504F3, 0fBFB504F3, %p44;
	selp.b32 	%r99, %r98, %r97, %p44;
	cvt.rn.f32.u32 	%f226, %r99;
	fma.rn.f32 	%f227, %f226, 0f30000000, 0f2F800000;
	add.f32 	%f22, %f227, %f227;
	neg.f32 	%f23, %f22;
	mov.f32 	%f228, 0f40000000;
	add.rn.f32 	%f24, %f228, %f23;
	setp.ltu.f32 	%p45, %f22, 0f3B5ED289;
	setp.gtu.f32 	%p46, %f22, 0f3FFF9097;
	or.pred  	%p47, %p45, %p46;
	@%p47 bra 	$L__BB2_19;
	mul.rn.f32 	%f245, %f24, %f22;
	lg2.approx.ftz.f32 	%f246, %f245;
	neg.f32 	%f247, %f246;
	fma.rn.f32 	%f248, %f246, 0f2F8A6370, 0f3221F645;
	fma.rn.f32 	%f249, %f248, %f247, 0fB4016FDA;
	fma.rn.f32 	%f250, %f249, %f247, 0f3468F846;
	fma.rn.f32 	%f251, %f250, %f247, 0f370742AA;
	fma.rn.f32 	%f252, %f251, %f247, 0fB804DB4D;
	fma.rn.f32 	%f253, %f252, %f247, 0fBA4AFEA1;
	fma.rn.f32 	%f254, %f253, %f247, 0f3BB5C027;
	fma.rn.f32 	%f255, %f254, %f247, 0f3E24AE0F;
	fma.rn.f32 	%f256, %f255, %f247, 0f3F62DFC4;
	fma.rn.f32 	%f263, %f256, %f23, %f256;
	bra.uni 	$L__BB2_20;
$L__BB2_19:
	setp.gt.f32 	%p48, %f22, 0f3F800000;
	selp.f32 	%f229, %f24, %f22, %p48;
	lg2.approx.f32 	%f230, %f229;
	neg.f32 	%f231, %f230;
	rsqrt.approx.ftz.f32 	%f232, %f231;
	fma.rn.f32 	%f233, %f232, 0fC27C73F1, 0f42FEF829;
	fma.rn.f32 	%f234, %f233, %f232, 0fC2E4361C;
	fma.rn.f32 	%f235, %f234, %f232, 0f42714D9B;
	fma.rn.f32 	%f236, %f235, %f232, 0fC1AE51B3;
	fma.rn.f32 	%f237, %f236, %f232, 0f40CEF504;
	fma.rn.f32 	%f238, %f237, %f232, 0fBFEA9E05;
	fma.rn.f32 	%f239, %f238, %f232, 0fBCF871F4;
	fma.rn.f32 	%f240, %f239, %f232, 0f3F553775;
	mul.f32 	%f241, %f232, %f231;
	setp.eq.f32 	%p49, %f230, 0fFF800000;
	selp.f32 	%f242, 0f7F800000, %f241, %p49;
	neg.f32 	%f243, %f242;
	selp.f32 	%f244, %f243, %f242, %p48;
	mul.rn.f32 	%f263, %f240, %f244;
$L__BB2_20:
	add.s64 	%rd28, %rd10, %rd11;
	mul.f32 	%f257, %f4, %f21;
	fma.rn.f32 	%f258, %f257, %f263, %f3;
	ld.global.f32 	%f259, [%rd12+-4];
	fma.rn.f32 	%f260, %f2, %f258, %f259;
	st.global.f32 	[%rd12+-4], %f260;
	st.global.f32 	[%rd28+-12], %f12;
	st.global.f32 	[%rd28+-8], %f20;
	st.global.f32 	[%rd28+-4], %f260;
	st.global.u32 	[%rd28], %r14;
	st.global.f32 	[%rd28+4], %f3;
	st.global.f32 	[%rd28+8], %f4;
	add.s32 	%r102, %r102, 1;
	setp.eq.s32 	%p50, %r102, 0;
	add.s32 	%r101, %r101, 128;
	@%p50 bra 	$L__BB2_30;
	bra.uni 	$L__BB2_11;
$L__BB2_21:
	setp.gt.f32 	%p11, %f32, 0f3F800000;
	selp.f32 	%f57, %f34, %f32, %p11;
	lg2.approx.f32 	%f58, %f57;
	neg.f32 	%f59, %f58;
	rsqrt.approx.ftz.f32 	%f60, %f59;
	fma.rn.f32 	%f61, %f60, 0fC27C73F1, 0f42FEF829;
	fma.rn.f32 	%f62, %f61, %f60, 0fC2E4361C;
	fma.rn.f32 	%f63, %f62, %f60, 0f42714D9B;
	fma.rn.f32 	%f64, %f63, %f60, 0fC1AE51B3;
	fma.rn.f32 	%f65, %f64, %f60, 0f40CEF504;
	fma.rn.f32 	%f66, %f65, %f60, 0fBFEA9E05;
	fma.rn.f32 	%f67, %f66, %f60, 0fBCF871F4;
	fma.rn.f32 	%f68, %f67, %f60, 0f3F553775;
	mul.f32 	%f69, %f60, %f59;
	setp.eq.f32 	%p12, %f58, 0fFF800000;
	selp.f32 	%f70, 0f7F800000, %f69, %p12;
	neg.f32 	%f71, %f70;
	selp.f32 	%f72, %f71, %f70, %p11;
	mul.rn.f32 	%f264, %f68, %f72;
$L__BB2_22:
	mul.f32 	%f85, %f30, %f31;
	fma.rn.f32 	%f86, %f85, %f264, %f29;
	ld.global.f32 	%f87, [%rd14+-12];
	fma.rn.f32 	%f38, %f28, %f86, %f87;
	st.global.f32 	[%rd14+-12], %f38;
	mul.hi.u32 	%r39, %r19, -1131474031;
	shr.u32 	%r40, %r39, 15;
	mul.lo.s32 	%r41, %r40, 44488;
	sub.s32 	%r42, %r19, %r41;
	mul.lo.s32 	%r43, %r42, 48271;
	mul.lo.s32 	%r44, %r40, 3399;
	setp.lt.u32 	%p13, %r43, %r44;
	xor.b32  	%r45, %r44, 2147483647;
	neg.s32 	%r46, %r44;
	selp.b32 	%r47, %r45, %r46, %p13;
	add.s32 	%r20, %r47, %r43;
	add.s32 	%r48, %r20, -1;
	setp.gt.u32 	%p14, %r48, 1073741822;
	sub.s32 	%r49, 2147483646, %r20;
	selp.f32 	%f39, 0f3FB504F3, 0fBFB504F3, %p14;
	selp.b32 	%r50, %r49, %r48, %p14;
	cvt.rn.f32.u32 	%f88, %r50;
	fma.rn.f32 	%f89, %f88, 0f30000000, 0f2F800000;
	add.f32 	%f40, %f89, %f89;
	neg.f32 	%f41, %f40;
	mov.f32 	%f90, 0f40000000;
	add.rn.f32 	%f42, %f90, %f41;
	setp.ltu.f32 	%p15, %f40, 0f3B5ED289;
	setp.gtu.f32 	%p16, %f40, 0f3FFF9097;
	or.pred  	%p17, %p15, %p16;
	@%p17 bra 	$L__BB2_24;
	mul.rn.f32 	%f107, %f42, %f40;
	lg2.approx.ftz.f32 	%f108, %f107;
	neg.f32 	%f109, %f108;
	fma.rn.f32 	%f110, %f108, 0f2F8A6370, 0f3221F645;
	fma.rn.f32 	%f111, %f110, %f109, 0fB4016FDA;
	fma.rn.f32 	%f112, %f111, %f109, 0f3468F846;
	fma.rn.f32 	%f113, %f112, %f109, 0f370742AA;
	fma.rn.f32 	%f114, %f113, %f109, 0fB804DB4D;
	fma.rn.f32 	%f115, %f114, %f109, 0fBA4AFEA1;
	fma.rn.f32 	%f116, %f115, %f109, 0f3BB5C027;
	fma.rn.f32 	%f117, %f116, %f109, 0f3E24AE0F;
	fma.rn.f32 	%f118, %f117, %f109, 0f3F62DFC4;
	fma.rn.f32 	%f265, %f118, %f41, %f118;
	bra.uni 	$L__BB2_25;
$L__BB2_24:
	setp.gt.f32 	%p18, %f40, 0f3F800000;
	selp.f32 	%f91, %f42, %f40, %p18;
	lg2.approx.f32 	%f92, %f91;
	neg.f32 	%f93, %f92;
	rsqrt.approx.ftz.f32 	%f94, %f93;
	fma.rn.f32 	%f95, %f94, 0fC27C73F1, 0f42FEF829;
	fma.rn.f32 	%f96, %f95, %f94, 0fC2E4361C;
	fma.rn.f32 	%f97, %f96, %f94, 0f42714D9B;
	fma.rn.f32 	%f98, %f97, %f94, 0fC1AE51B3;
	fma.rn.f32 	%f99, %f98, %f94, 0f40CEF504;
	fma.rn.f32 	%f100, %f99, %f94, 0fBFEA9E05;
	fma.rn.f32 	%f101, %f100, %f94, 0fBCF871F4;
	fma.rn.f32 	%f102, %f101, %f94, 0f3F553775;
	mul.f32 	%f103, %f94, %f93;
	setp.eq.f32 	%p19, %f92, 0fFF800000;
	selp.f32 	%f104, 0f7F800000, %f103, %p19;
	neg.f32 	%f105, %f104;
	selp.f32 	%f106, %f105, %f104, %p18;
	mul.rn.f32 	%f265, %f102, %f106;
$L__BB2_25:
	mul.f32 	%f119, %f30, %f39;
	fma.rn.f32 	%f120, %f119, %f265, %f29;
	ld.global.f32 	%f121, [%rd14+-8];
	fma.rn.f32 	%f46, %f28, %f120, %f121;
	st.global.f32 	[%rd14+-8], %f46;
	mul.hi.u32 	%r51, %r20, -1131474031;
	shr.u32 	%r52, %r51, 15;
	mul.lo.s32 	%r53, %r52, 44488;
	sub.s32 	%r54, %r20, %r53;
	mul.lo.s32 	%r55, %r54, 48271;
	mul.lo.s32 	%r56, %r52, 3399;
	setp.lt.u32 	%p20, %r55, %r56;
	xor.b32  	%r57, %r56, 2147483647;
	neg.s32 	%r58, %r56;
	selp.b32 	%r59, %r57, %r58, %p20;
	add.s32 	%r21, %r59, %r55;
	st.global.u32 	[%rd14], %r21;
	add.s32 	%r60, %r21, -1;
	setp.gt.u32 	%p21, %r60, 1073741822;
	sub.s32 	%r61, 2147483646, %r21;
	selp.f32 	%f47, 0f3FB504F3, 0fBFB504F3, %p21;
	selp.b32 	%r62, %r61, %r60, %p21;
	cvt.rn.f32.u32 	%f122, %r62;
	fma.rn.f32 	%f123, %f122, 0f30000000, 0f2F800000;
	add.f32 	%f48, %f123, %f123;
	neg.f32 	%f49, %f48;
	mov.f32 	%f124, 0f40000000;
	add.rn.f32 	%f50, %f124, %f49;
	setp.ltu.f32 	%p22, %f48, 0f3B5ED289;
	setp.gtu.f32 	%p23, %f48, 0f3FFF9097;
	or.pred  	%p24, %p22, %p23;
	@%p24 bra 	$L__BB2_27;
	mul.rn.f32 	%f141, %f50, %f48;
	lg2.approx.ftz.f32 	%f142, %f141;
	neg.f32 	%f143, %f142;
	fma.rn.f32 	%f144, %f142, 0f2F8A6370, 0f3221F645;
	fma.rn.f32 	%f145, %f144, %f143, 0fB4016FDA;
	fma.rn.f32 	%f146, %f145, %f143, 0f3468F846;
	fma.rn.f32 	%f147, %f146, %f143, 0f370742AA;
	fma.rn.f32 	%f148, %f147, %f143, 0fB804DB4D;
	fma.rn.f32 	%f149, %f148, %f143, 0fBA4AFEA1;
	fma.rn.f32 	%f150, %f149, %f143, 0f3BB5C027;
	fma.rn.f32 	%f151, %f150, %f143, 0f3E24AE0F;
	fma.rn.f32 	%f152, %f151, %f143, 0f3F62DFC4;
	fma.rn.f32 	%f266, %f152, %f49, %f152;
	bra.uni 	$L__BB2_28;
$L__BB2_27:
	setp.gt.f32 	%p25, %f48, 0f3F800000;
	selp.f32 	%f125, %f50, %f48, %p25;
	lg2.approx.f32 	%f126, %f125;
	neg.f32 	%f127, %f126;
	rsqrt.approx.ftz.f32 	%f128, %f127;
	fma.rn.f32 	%f129, %f128, 0fC27C73F1, 0f42FEF829;
	fma.rn.f32 	%f130, %f129, %f128, 0fC2E4361C;
	fma.rn.f32 	%f131, %f130, %f128, 0f42714D9B;
	fma.rn.f32 	%f132, %f131, %f128, 0fC1AE51B3;
	fma.rn.f32 	%f133, %f132, %f128, 0f40CEF504;
	fma.rn.f32 	%f134, %f133, %f128, 0fBFEA9E05;
	fma.rn.f32 	%f135, %f134, %f128, 0fBCF871F4;
	fma.rn.f32 	%f136, %f135, %f128, 0f3F553775;
	mul.f32 	%f137, %f128, %f127;
	setp.eq.f32 	%p26, %f126, 0fFF800000;
	selp.f32 	%f138, 0f7F800000, %f137, %p26;
	neg.f32 	%f139, %f138;
	selp.f32 	%f140, %f139, %f138, %p25;
	mul.rn.f32 	%f266, %f136, %f140;
$L__BB2_28:
	add.s64 	%rd26, %rd8, %rd13;
	mul.f32 	%f153, %f30, %f47;
	fma.rn.f32 	%f154, %f153, %f266, %f29;
	ld.global.f32 	%f155, [%rd14+-4];
	fma.rn.f32 	%f156, %f28, %f154, %f155;
	st.global.f32 	[%rd14+-4], %f156;
	st.global.f32 	[%rd26+-12], %f38;
	st.global.f32 	[%rd26+-8], %f46;
	st.global.f32 	[%rd26+-4], %f156;
	st.global.u32 	[%rd26], %r21;
	st.global.f32 	[%rd26+4], %f29;
	st.global.f32 	[%rd26+8], %f30;
$L__BB2_29:
	add.s32 	%r104, %r104, 1;
	setp.ne.s32 	%p27, %r104, 0;
	add.s32 	%r101, %r101, 128;
	@%p27 bra 	$L__BB2_6;
$L__BB2_30:
	ret;

}


// ===== COMPILED SASS (sm_100) =====

	.target	sm_100

	.elftype	@"ET_EXEC"


//--------------------- .note.nv.tkinfo           --------------------------
	.section	.note.nv.tkinfo,"",@"SHT_NOTE"
	.sectionflags	@"SHF_NOTE_NV_TKINFO"
	.tkinfo
        /*0018*/ 	.word	0x00000002
        /*0030*/ 	.string	""
        /*0030*/ 	.string	"ptxas"
        /*0030*/ 	.string	"Cuda compilation tools, release 13.0, V13.0.88"
        /*0030*/ 	.string	"Build cuda_13.0.r13.0/compiler.36424714_0"
        /*0030*/ 	.string	"-arch sm_100 -m 64 "



//--------------------- .note.nv.cuinfo           --------------------------
	.section	.note.nv.cuinfo,"",@"SHT_NOTE"
	.sectionflags	@"SHF_NOTE_NV_CUINFO"
        /*0018*/ 	.short	0x0002
        /*001a*/ 	.short	0x0064
        /*001c*/ 	.short	0x0082
	.zero		2


//--------------------- .nv.info                  --------------------------
	.section	.nv.info,"",@"SHT_CUDA_INFO"
	.align	4


	//----- nvinfo : EIATTR_REGCOUNT
	.align		4
        /*0000*/ 	.byte	0x04, 0x2f
        /*0002*/ 	.short	(.L_53 - .L_52)
	.align		4
.L_52:
        /*0004*/ 	.word	index@(_ZN3cub18CUB_300001_SM_10006detail11EmptyKernelIvEEvv)
        /*0008*/ 	.word	0x00000004


	//----- nvinfo : EIATTR_FRAME_SIZE
	.align		4
.L_53:
        /*000c*/ 	.byte	0x04, 0x11
        /*000e*/ 	.short	(.L_55 - .L_54)
	.align		4
.L_54:
        /*0010*/ 	.word	index@(_ZN3cub18CUB_300001_SM_10006detail11EmptyKernelIvEEvv)
        /*0014*/ 	.word	0x00000000


	//----- nvinfo : EIATTR_REGCOUNT
	.align		4
.L_55:
        /*0018*/ 	.byte	0x04, 0x2f
        /*001a*/ 	.short	(.L_57 - .L_56)
	.align		4
.L_56:
        /*001c*/ 	.word	index@(_ZN3cub18CUB_300001_SM_10006detail9transform16transform_kernelINS2_10policy_hubILb1EN4cuda3std3__45tupleIJN6thrust24THRUST_300001_SM_1000_NS6detail15normal_iteratorINSA_10device_ptrI5pointEEEEEEEE10policy1000Ei12move_functorSG_JPSE_EEEvT0_iT1_T2_DpNS2_10kernel_argIT3_EE)
        /*0020*/ 	.word	0x0000001a


	//----- nvinfo : EIATTR_FRAME_SIZE
	.align		4
.L_57:
        /*0024*/ 	.byte	0x04, 0x11
        /*0026*/ 	.short	(.L_59 - .L_58)
	.align		4
.L_58:
        /*0028*/ 	.word	index@($__internal_1_$__cuda_sm20_sqrt_rn_f32_slowpath)
        /*002c*/ 	.word	0x00000000


	//----- nvinfo : EIATTR_FRAME_SIZE
	.align		4
.L_59:
        /*0030*/ 	.byte	0x04, 0x11
        /*0032*/ 	.short	(.L_61 - .L_60)
	.align		4
.L_60:
        /*0034*/ 	.word	index@(_ZN3cub18CUB_300001_SM_10006detail9transform16transform_kernelINS2_10policy_hubILb1EN4cuda3std3__45tupleIJN6thrust24THRUST_300001_SM_1000_NS6detail15normal_iteratorINSA_10device_ptrI5pointEEEEEEEE10policy1000Ei12move_functorSG_JPSE_EEEvT0_iT1_T2_DpNS2_10kernel_argIT3_EE)
        /*0038*/ 	.word	0x00000000


	//----- nvinfo : EIATTR_REGCOUNT
	.align		4
.L_61:
        /*003c*/ 	.byte	0x04, 0x2f
        /*003e*/ 	.short	(.L_63 - .L_62)
	.align		4
.L_62:
        /*0040*/ 	.word	index@(_ZN3cub18CUB_300001_SM_10006detail9transform16transform_kernelINS2_10policy_hubILb1EN4cuda3std3__45tupleIJN6thrust24THRUST_300001_SM_1000_NS6detail15normal_iteratorINSA_10device_ptrI5pointEEEEEEEE10policy1000El12move_functorSG_JPSE_EEEvT0_iT1_T2_DpNS2_10kernel_argIT3_EE)
        /*0044*/ 	.word	0x0000001a


	//----- nvinfo : EIATTR_FRAME_SIZE
	.align		4
.L_63:
        /*0048*/ 	.byte	0x04, 0x11
        /*004a*/ 	.short	(.L_65 - .L_64)
	.align		4
.L_64:
        /*004c*/ 	.word	index@($__internal_0_$__cuda_sm20_sqrt_rn_f32_slowpath)
        /*0050*/ 	.word	0x00000000


	//----- nvinfo : EIATTR_FRAME_SIZE
	.align		4
.L_65:
        /*0054*/ 	.byte	0x04, 0x11
        /*0056*/ 	.short	(.L_67 - .L_66)
	.align		4
.L_66:
        /*0058*/ 	.word	index@(_ZN3cub18CUB_300001_SM_10006detail9transform16transform_kernelINS2_10policy_hubILb1EN4cuda3std3__45tupleIJN6thrust24THRUST_300001_SM_1000_NS6detail15normal_iteratorINSA_10device_ptrI5pointEEEEEEEE10policy1000El12move_functorSG_JPSE_EEEvT0_iT1_T2_DpNS2_10kernel_argIT3_EE)
        /*005c*/ 	.word	0x00000000


	//----- nvinfo : EIATTR_MIN_STACK_SIZE
	.align		4
.L_67:
        /*0060*/ 	.byte	0x04, 0x12
        /*0062*/ 	.short	(.L_69 - .L_68)
	.align		4
.L_68:
        /*0064*/ 	.word	index@(_ZN3cub18CUB_300001_SM_10006detail9transform16transform_kernelINS2_10policy_hubILb1EN4cuda3std3__45tupleIJN6thrust24THRUST_300001_SM_1000_NS6detail15normal_iteratorINSA_10device_ptrI5pointEEEEEEEE10policy1000El12move_functorSG_JPSE_EEEvT0_iT1_T2_DpNS2_10kernel_argIT3_EE)
        /*0068*/ 	.word	0x00000000


	//----- nvinfo : EIATTR_MIN_STACK_SIZE
	.align		4
.L_69:
        /*006c*/ 	.byte	0x04, 0x12
        /*006e*/ 	.short	(.L_71 - .L_70)
	.align		4
.L_70:
        /*0070*/ 	.word	index@(_ZN3cub18CUB_300001_SM_10006detail9transform16transform_kernelINS2_10policy_hubILb1EN4cuda3std3__45tupleIJN6thrust24THRUST_300001_SM_1000_NS6detail15normal_iteratorINSA_10device_ptrI5pointEEEEEEEE10policy1000Ei12move_functorSG_JPSE_EEEvT0_iT1_T2_DpNS2_10kernel_argIT3_EE)
        /*0074*/ 	.word	0x00000000


	//----- nvinfo : EIATTR_MIN_STACK_SIZE
	.align		4
.L_71:
        /*0078*/ 	.byte	0x04, 0x12
        /*007a*/ 	.short	(.L_73 - .L_72)
	.align		4
.L_72:
        /*007c*/ 	.word	index@(_ZN3cub18CUB_300001_SM_10006detail11EmptyKernelIvEEvv)
        /*0080*/ 	.word	0x00000000
.L_73:


//--------------------- .nv.compat                --------------------------
	.section	.nv.compat,"",@"SHT_CUDA_COMPAT_INFO"
	.align	4
        /*0000*/ 	.byte	0x02, 0x09, 0x00, 0x00, 0x02, 0x02, 0x01, 0x00, 0x02, 0x05, 0x05, 0x00, 0x03, 0x07, 0x01, 0x01
        /*0010*/ 	.byte	0x02, 0x03, 0x00, 0x00, 0x02, 0x06, 0x01, 0x00, 0x04, 0x0b, 0x08, 0x00, 0x01, 0x00, 0x00, 0x00
        /*0020*/ 	.byte	0x00, 0x00, 0x00, 0x00


//--------------------- .nv.info._ZN3cub18CUB_300001_SM_10006detail9transform16transform_kernelINS2_10policy_hubILb1EN4cuda3std3__45tupleIJN6thrust24THRUST_300001_SM_1000_NS6detail15normal_iteratorINSA_10device_ptrI5pointEEEEEEEE10policy1000El12move_functorSG_JPSE_EEEvT0_iT1_T2_DpNS2_10kernel_argIT3_EE --------------------------
	.section	.nv.info._ZN3cub18CUB_300001_SM_10006detail9transform16transform_kernelINS2_10policy_hubILb1EN4cuda3std3__45tupleIJN6thrust24THRUST_300001_SM_1000_NS6detail15normal_iteratorINSA_10device_ptrI5pointEEEEEEEE10policy1000El12move_functorSG_JPSE_EEEvT0_iT1_T2_DpNS2_10kernel_argIT3_EE,"",@"SHT_CUDA_INFO"
	.sectionflags	@""
	.align	4


	//----- nvinfo : EIATTR_CUDA_API_VERSION
	.align		4
        /*0000*/ 	.byte	0x04, 0x37
        /*0002*/ 	.short	(.L_75 - .L_74)
.L_74:
        /*0004*/ 	.word	0x00000082


	//----- nvinfo : EIATTR_KPARAM_INFO
	.align		4
.L_75:
        /*0008*/ 	.byte	0x04, 0x17
        /*000a*/ 	.short	(.L_77 - .L_76)
.L_76:
        /*000c*/ 	.word	0x00000000
        /*0010*/ 	.short	0x0004
        /*0012*/ 	.short	0x0020
        /*0014*/ 	.byte	0x00, 0xf0, 0x41, 0x00


	//----- nvinfo : EIATTR_KPARAM_INFO
	.align		4
.L_77:
        /*0018*/ 	.byte	0x04, 0x17
        /*001a*/ 	.short	(.L_79 - .L_78)
.L_78:
        /*001c*/ 	.word	0x00000000
        /*0020*/ 	.short	0x0003
        /*0022*/ 	.short	0x0018
        /*0024*/ 	.byte	0x00, 0xf0, 0x21, 0x00


	//----- nvinfo : EIATTR_KPARAM_INFO
	.align		4
.L_79:
        /*0028*/ 	.byte	0x04, 0x17
        /*002a*/ 	.short	(.L_81 - .L_80)
.L_80:
        /*002c*/ 	.word	0x00000000
        /*0030*/ 	.short	0x0002
        /*0032*/ 	.short	0x0010
        /*0034*/ 	.byte	0x00, 0xf0, 0x21, 0x00


	//----- nvinfo : EIATTR_KPARAM_INFO
	.align		4
.L_81:
        /*0038*/ 	.byte	0x04, 0x17
        /*003a*/ 	.short	(.L_83 - .L_82)
.L_82:
        /*003c*/ 	.word	0x00000000
        /*0040*/ 	.short	0x0001
        /*0042*/ 	.short	0x0008
        /*0044*/ 	.byte	0x00, 0xf0, 0x11, 0x00


	//----- nvinfo : EIATTR_KPARAM_INFO
	.align		4
.L_83:
        /*0048*/ 	.byte	0x04, 0x17
        /*004a*/ 	.short	(.L_85 - .L_84)
.L_84:
        /*004c*/ 	.word	0x00000000
        /*0050*/ 	.short	0x0000
        /*0052*/ 	.short	0x0000
        /*0054*/ 	.byte	0x00, 0xf0, 0x21, 0x00


	//----- nvinfo : EIATTR_SPARSE_MMA_MASK
	.align		4
.L_85:
        /*0058*/ 	.byte	0x03, 0x50
        /*005a*/ 	.short	0x0000


	//----- nvinfo : EIATTR_MAXREG_COUNT
	.align		4
        /*005c*/ 	.byte	0x03, 0x1b
        /*005e*/ 	.short	0x00ff


	//----- nvinfo : EIATTR_MERCURY_ISA_VERSION
	.align		4
        /*0060*/ 	.byte	0x03, 0x5f
        /*0062*/ 	.short	0x0101


	//----- nvinfo : EIATTR_VRC_CTA_INIT_COUNT
	.align		4
        /*0064*/ 	.byte	0x02, 0x4a
	.zero		1
	.zero		1


	//----- nvinfo : EIATTR_EXIT_INSTR_OFFSETS
	.align		4
        /*0068*/ 	.byte	0x04, 0x1c
        /*006a*/ 	.short	(.L_87 - .L_86)


	//   ....[0]....
.L_86:
        /*006c*/ 	.word	0x00000240


	//   ....[1]....
        /*0070*/ 	.word	0x000010f0


	//   ....[2]....
        /*0074*/ 	.word	0x00001110


	//   ....[3]....
        /*0078*/ 	.word	0x00001f60


	//----- nvinfo : EIATTR_MAX_THREADS
	.align		4
.L_87:
        /*007c*/ 	.byte	0x04, 0x05
        /*007e*/ 	.short	(.L_89 - .L_88)
.L_88:
        /*0080*/ 	.word	0x00000080
        /*0084*/ 	.word	0x00000001
        /*0088*/ 	.word	0x00000001


	//----- nvinfo : EIATTR_CRS_STACK_SIZE
	.align		4
.L_89:
        /*008c*/ 	.byte	0x04, 0x1e
        /*008e*/ 	.short	(.L_91 - .L_90)
.L_90:
        /*0090*/ 	.word	0x00000000


	//----- nvinfo : EIATTR_CBANK_PARAM_SIZE
	.align		4
.L_91:
        /*0094*/ 	.byte	0x03, 0x19
        /*0096*/ 	.short	0x0030


	//----- nvinfo : EIATTR_PARAM_CBANK
	.align		4
        /*0098*/ 	.byte	0x04, 0x0a
        /*009a*/ 	.short	(.L_93 - .L_92)
	.align		4
.L_92:
        /*009c*/ 	.word	index@(.nv.constant0._ZN3cub18CUB_300001_SM_10006detail9transform16transform_kernelINS2_10policy_hubILb1EN4cuda3std3__45tupleIJN6thrust24THRUST_300001_SM_1000_NS6detail15normal_iteratorINSA_10device_ptrI5pointEEEEEEEE10policy1000El12move_functorSG_JPSE_EEEvT0_iT1_T2_DpNS2_10kernel_argIT3_EE)
        /*00a0*/ 	.short	0x0380
        /*00a2*/ 	.short	0x0030


	//----- nvinfo : EIATTR_SW_WAR
	.align		4
.L_93:
        /*00a4*/ 	.byte	0x04, 0x36
        /*00a6*/ 	.short	(.L_95 - .L_94)
.L_94:
        /*00a8*/ 	.word	0x00000008
.L_95:


//--------------------- .nv.info._ZN3cub18CUB_300001_SM_10006detail9transform16transform_kernelINS2_10policy_hubILb1EN4cuda3std3__45tupleIJN6thrust24THRUST_300001_SM_1000_NS6detail15normal_iteratorINSA_10device_ptrI5pointEEEEEEEE10policy1000Ei12move_functorSG_JPSE_EEEvT0_iT1_T2_DpNS2_10kernel_argIT3_EE --------------------------
	.section	.nv.info._ZN3cub18CUB_300001_SM_10006detail9transform16transform_kernelINS2_10policy_hubILb1EN4cuda3std3__45tupleIJN6thrust24THRUST_300001_SM_1000_NS6detail15normal_iteratorINSA_10device_ptrI5pointEEEEEEEE10policy1000Ei12move_functorSG_JPSE_EEEvT0_iT1_T2_DpNS2_10kernel_argIT3_EE,"",@"SHT_CUDA_INFO"
	.sectionflags	@""
	.align	4


	//----- nvinfo : EIATTR_CUDA_API_VERSION
	.align		4
        /*0000*/ 	.byte	0x04, 0x37
        /*0002*/ 	.short	(.L_97 - .L_96)
.L_96:
        /*0004*/ 	.word	0x00000082


	//----- nvinfo : EIATTR_KPARAM_INFO
	.align		4
.L_97:
        /*0008*/ 	.byte	0x04, 0x17
        /*000a*/ 	.short	(.L_99 - .L_98)
.L_98:
        /*000c*/ 	.word	0x00000000
        /*0010*/ 	.short	0x0004
        /*0012*/ 	.short	0x0018
        /*0014*/ 	.byte	0x00, 0xf0, 0x41, 0x00


	//----- nvinfo : EIATTR_KPARAM_INFO
	.align		4
.L_99:
        /*0018*/ 	.byte	0x04, 0x17
        /*001a*/ 	.short	(.L_101 - .L_100)
.L_100:
        /*001c*/ 	.word	0x00000000
        /*0020*/ 	.short	0x0003
        /*0022*/ 	.short	0x0010
        /*0024*/ 	.byte	0x00, 0xf0, 0x21, 0x00


	//----- nvinfo : EIATTR_KPARAM_INFO
	.align		4
.L_101:
        /*0028*/ 	.byte	0x04, 0x17
        /*002a*/ 	.short	(.L_103 - .L_102)
.L_102:
        /*002c*/ 	.word	0x00000000
        /*0030*/ 	.short	0x0002
        /*0032*/ 	.short	0x0008
        /*0034*/ 	.byte	0x00, 0xf0, 0x21, 0x00


	//----- nvinfo : EIATTR_KPARAM_INFO
	.align		4
.L_103:
        /*0038*/ 	.byte	0x04, 0x17
        /*003a*/ 	.short	(.L_105 - .L_104)
.L_104:
        /*003c*/ 	.word	0x00000000
        /*0040*/ 	.short	0x0001
        /*0042*/ 	.short	0x0004
        /*0044*/ 	.byte	0x00, 0xf0, 0x11, 0x00


	//----- nvinfo : EIATTR_KPARAM_INFO
	.align		4
.L_105:
        /*0048*/ 	.byte	0x04, 0x17
        /*004a*/ 	.short	(.L_107 - .L_106)
.L_106:
        /*004c*/ 	.word	0x00000000
        /*0050*/ 	.short	0x0000
        /*0052*/ 	.short	0x0000
        /*0054*/ 	.byte	0x00, 0xf0, 0x11, 0x00


	//----- nvinfo : EIATTR_SPARSE_MMA_MASK
	.align		4
.L_107:
        /*0058*/ 	.byte	0x03, 0x50
        /*005a*/ 	.short	0x0000


	//----- nvinfo : EIATTR_MAXREG_COUNT
	.align		4
        /*005c*/ 	.byte	0x03, 0x1b
        /*005e*/ 	.short	0x00ff


	//----- nvinfo : EIATTR_MERCURY_ISA_VERSION
	.align		4
        /*0060*/ 	.byte	0x03, 0x5f
        /*0062*/ 	.short	0x0101


	//----- nvinfo : EIATTR_VRC_CTA_INIT_COUNT
	.align		4
        /*0064*/ 	.byte	0x02, 0x4a
	.zero		1
	.zero		1


	//----- nvinfo : EIATTR_EXIT_INSTR_OFFSETS
	.align		4
        /*0068*/ 	.byte	0x04, 0x1c
        /*006a*/ 	.short	(.L_109 - .L_108)


	//   ....[0]....
.L_108:
        /*006c*/ 	.word	0x000001b0


	//   ....[1]....
        /*0070*/ 	.word	0x00000fd0


	//   ....[2]....
        /*0074*/ 	.word	0x00001020


	//   ....[3]....
        /*0078*/ 	.word	0x00001ea0


	//----- nvinfo : EIATTR_MAX_THREADS
	.align		4
.L_109:
        /*007c*/ 	.byte	0x04, 0x05
        /*007e*/ 	.short	(.L_111 - .L_110)
.L_110:
        /*0080*/ 	.word	0x00000080
        /*0084*/ 	.word	0x00000001
        /*0088*/ 	.word	0x00000001


	//----- nvinfo : EIATTR_CRS_STACK_SIZE
	.align		4
.L_111:
        /*008c*/ 	.byte	0x04, 0x1e
        /*008e*/ 	.short	(.L_113 - .L_112)
.L_112:
        /*0090*/ 	.word	0x00000000


	//----- nvinfo : EIATTR_CBANK_PARAM_SIZE
	.align		4
.L_113:
        /*0094*/ 	.byte	0x03, 0x19
        /*0096*/ 	.short	0x0028


	//----- nvinfo : EIATTR_PARAM_CBANK
	.align		4
        /*0098*/ 	.byte	0x04, 0x0a
        /*009a*/ 	.short	(.L_115 - .L_114)
	.align		4
.L_114:
        /*009c*/ 	.word	index@(.nv.constant0._ZN3cub18CUB_300001_SM_10006detail9transform16transform_kernelINS2_10policy_hubILb1EN4cuda3std3__45tupleIJN6thrust24THRUST_300001_SM_1000_NS6detail15normal_iteratorINSA_10device_ptrI5pointEEEEEEEE10policy1000Ei12move_functorSG_JPSE_EEEvT0_iT1_T2_DpNS2_10kernel_argIT3_EE)
        /*00a0*/ 	.short	0x0380
        /*00a2*/ 	.short	0x0028


	//----- nvinfo : EIATTR_SW_WAR
	.align		4
.L_115:
        /*00a4*/ 	.byte	0x04, 0x36
        /*00a6*/ 	.short	(.L_117 - .L_116)
.L_116:
        /*00a8*/ 	.word	0x00000008
.L_117:


//--------------------- .nv.info._ZN3cub18CUB_300001_SM_10006detail11EmptyKernelIvEEvv --------------------------
	.section	.nv.info._ZN3cub18CUB_300001_SM_10006detail11EmptyKernelIvEEvv,"",@"SHT_CUDA_INFO"
	.sectionflags	@""
	.align	4


	//----- nvinfo : EIATTR_CUDA_API_VERSION
	.align		4
        /*0000*/ 	.byte	0x04, 0x37
        /*0002*/ 	.short	(.L_119 - .L_118)
.L_118:
        /*0004*/ 	.word	0x00000082


	//----- nvinfo : EIATTR_SPARSE_MMA_MASK
	.align		4
.L_119:
        /*0008*/ 	.byte	0x03, 0x50
        /*000a*/ 	.short	0x0000


	//----- nvinfo : EIATTR_MAXREG_COUNT
	.align		4
        /*000c*/ 	.byte	0x03, 0x1b
        /*000e*/ 	.short	0x00ff


	//----- nvinfo : EIATTR_MERCURY_ISA_VERSION
	.align		4
        /*0010*/ 	.byte	0x03, 0x5f
        /*0012*/ 	.short	0x0101


	//----- nvinfo : EIATTR_VRC_CTA_INIT_COUNT
	.align		4
        /*0014*/ 	.byte	0x02, 0x4a
	.zero		1
	.zero		1


	//----- nvinfo : EIATTR_EXIT_INSTR_OFFSETS
	.align		4
        /*0018*/ 	.byte	0x04, 0x1c
        /*001a*/ 	.short	(.L_121 - .L_120)


	//   ....[0]....
.L_120:
        /*001c*/ 	.word	0x00000010


	//----- nvinfo : EIATTR_SW_WAR
	.align		4
.L_121:
        /*0020*/ 	.byte	0x04, 0x36
        /*0022*/ 	.short	(.L_123 - .L_122)
.L_122:
        /*0024*/ 	.word	0x00000008
.L_123:


//--------------------- .nv.callgraph             --------------------------
	.section	.nv.callgraph,"",@"SHT_CUDA_CALLGRAPH"
	.align	4
	.sectionentsize	8
	.align		4
        /*0000*/ 	.word	0x00000000
	.align		4
        /*0004*/ 	.word	0xffffffff
	.align		4
        /*0008*/ 	.word	0x00000000
	.align		4
        /*000c*/ 	.word	0xfffffffe
	.align		4
        /*0010*/ 	.word	0x00000000
	.align		4
        /*0014*/ 	.word	0xfffffffd
	.align		4
        /*0018*/ 	.word	0x00000000
	.align		4
        /*001c*/ 	.word	0xfffffffc


//--------------------- .nv.constant4             --------------------------
	.section	.nv.constant4,"a",@progbits
	.align	8
	.align		8
.nv.constant4:
        /*0000*/ 	.dword	precalc_xorwow_matrix
	.align		8
        /*0008*/ 	.dword	precalc_xorwow_offset_matrix
	.align		8
        /*0010*/ 	.dword	mrg32k3aM1
	.align		8
        /*0018*/ 	.dword	mrg32k3aM2
	.align		8
        /*0020*/ 	.dword	mrg32k3aM1SubSeq
	.align		8
        /*0028*/ 	.dword	mrg32k3aM2SubSeq
	.align		8
        /*0030*/ 	.dword	mrg32k3aM1Seq
	.align		8
        /*0038*/ 	.dword	mrg32k3aM2Seq
	.align		8
        /*0040*/ 	.dword	_ZN34_INTERNAL_2e5dc50f_4_k_cu_fa99a2344cuda3std3__45__cpo5beginE
	.align		8
        /*0048*/ 	.dword	_ZN34_INTERNAL_2e5dc50f_4_k_cu_fa99a2344cuda3std3__45__cpo3endE
	.align		8
        /*0050*/ 	.dword	_ZN34_INTERNAL_2e5dc50f_4_k_cu_fa99a2344cuda3std3__45__cpo6cbeginE
	.align		8
        /*0058*/ 	.dword	_ZN34_INTERNAL_2e5dc50f_4_k_cu_fa99a2344cuda3std3__45__cpo4cendE
	.align		8
        /*0060*/ 	.dword	_ZN34_INTERNAL_2e5dc50f_4_k_cu_fa99a2344cuda3std3__45__cpo6rbeginE
	.align		8
        /*0068*/ 	.dword	_ZN34_INTERNAL_2e5dc50f_4_k_cu_fa99a2344cuda3std3__45__cpo4rendE
	.align		8
        /*0070*/ 	.dword	_ZN34_INTERNAL_2e5dc50f_4_k_cu_fa99a2344cuda3std3__45__cpo7crbeginE
	.align		8
        /*0078*/ 	.dword	_ZN34_INTERNAL_2e5dc50f_4_k_cu_fa99a2344cuda3std3__45__cpo5crendE
	.align		8
        /*0080*/ 	.dword	_ZN34_INTERNAL_2e5dc50f_4_k_cu_fa99a2344cuda3std3__436_GLOBAL__N__2e5dc50f_4_k_cu_fa99a2346ignoreE
	.align		8
        /*0088*/ 	.dword	_ZN34_INTERNAL_2e5dc50f_4_k_cu_fa99a2344cuda3std3__419piecewise_constructE
	.align		8
        /*0090*/ 	.dword	_ZN34_INTERNAL_2e5dc50f_4_k_cu_fa99a2344cuda3std3__48in_placeE
	.align		8
        /*0098*/ 	.dword	_ZN34_INTERNAL_2e5dc50f_4_k_cu_fa99a2344cuda3std3__420unreachable_sentinelE
	.align		8
        /*00a0*/ 	.dword	_ZN34_INTERNAL_2e5dc50f_4_k_cu_fa99a2344cuda3std3__47nulloptE
	.align		8
        /*00a8*/ 	.dword	_ZN34_INTERNAL_2e5dc50f_4_k_cu_fa99a2344cuda3std3__48unexpectE
	.align		8
        /*00b0*/ 	.dword	_ZN34_INTERNAL_2e5dc50f_4_k_cu_fa99a2344cuda3std6ranges3__45__cpo4swapE
	.align		8
        /*00b8*/ 	.dword	_ZN34_INTERNAL_2e5dc50f_4_k_cu_fa99a2344cuda3std6ranges3__45__cpo9iter_moveE
	.align		8
        /*00c0*/ 	.dword	_ZN34_INTERNAL_2e5dc50f_4_k_cu_fa99a2344cuda3std6ranges3__45__cpo5beginE
	.align		8
        /*00c8*/ 	.dword	_ZN34_INTERNAL_2e5dc50f_4_k_cu_fa99a2344cuda3std6ranges3__45__cpo3endE
	.align		8
        /*00d0*/ 	.dword	_ZN34_INTERNAL_2e5dc50f_4_k_cu_fa99a2344cuda3std6ranges3__45__cpo6cbeginE
	.align		8
        /*00d8*/ 	.dword	_ZN34_INTERNAL_2e5dc50f_4_k_cu_fa99a2344cuda3std6ranges3__45__cpo4cendE
	.align		8
        /*00e0*/ 	.dword	_ZN34_INTERNAL_2e5dc50f_4_k_cu_fa99a2344cuda3std6ranges3__45__cpo7advanceE
	.align		8
        /*00e8*/ 	.dword	_ZN34_INTERNAL_2e5dc50f_4_k_cu_fa99a2344cuda3std6ranges3__45__cpo9iter_swapE
	.align		8
        /*00f0*/ 	.dword	_ZN34_INTERNAL_2e5dc50f_4_k_cu_fa99a2344cuda3std6ranges3__45__cpo4nextE
	.align		8
        /*00f8*/ 	.dword	_ZN34_INTERNAL_2e5dc50f_4_k_cu_fa99a2344cuda3std6ranges3__45__cpo4prevE
	.align		8
        /*0100*/ 	.dword	_ZN34_INTERNAL_2e5dc50f_4_k_cu_fa99a2344cuda3std6ranges3__45__cpo4dataE
	.align		8
        /*0108*/ 	.dword	_ZN34_INTERNAL_2e5dc50f_4_k_cu_fa99a2344cuda3std6ranges3__45__cpo5cdataE
	.align		8
        /*0110*/ 	.dword	_ZN34_INTERNAL_2e5dc50f_4_k_cu_fa99a2344cuda3std6ranges3__45__cpo4sizeE
	.align		8
        /*0118*/ 	.dword	_ZN34_INTERNAL_2e5dc50f_4_k_cu_fa99a2344cuda3std6ranges3__45__cpo5ssizeE
	.align		8
        /*0120*/ 	.dword	_ZN34_INTERNAL_2e5dc50f_4_k_cu_fa99a2344cuda3std6ranges3__45__cpo8distanceE
	.align		8
        /*0128*/ 	.dword	_ZN34_INTERNAL_2e5dc50f_4_k_cu_fa99a2346thrust24THRUST_300001_SM_1000_NS8cuda_cub3parE
	.align		8
        /*0130*/ 	.dword	_ZN34_INTERNAL_2e5dc50f_4_k_cu_fa99a2346thrust24THRUST_300001_SM_1000_NS8cuda_cub10par_nosyncE
	.align		8
        /*0138*/ 	.dword	_ZN34_INTERNAL_2e5dc50f_4_k_cu_fa99a2346thrust24THRUST_300001_SM_1000_NS6system6detail10sequential3seqE
	.align		8
        /*0140*/ 	.dword	_ZN34_INTERNAL_2e5dc50f_4_k_cu_fa99a2346thrust24THRUST_300001_SM_1000_NS12placeholders2_1E
	.align		8
        /*0148*/ 	.dword	_ZN34_INTERNAL_2e5dc50f_4_k_cu_fa99a2346thrust24THRUST_300001_SM_1000_NS12placeholders2_2E
	.align		8
        /*0150*/ 	.dword	_ZN34_INTERNAL_2e5dc50f_4_k_cu_fa99a2346thrust24THRUST_300001_SM_1000_NS12placeholders2_3E
	.align		8
        /*0158*/ 	.dword	_ZN34_INTERNAL_2e5dc50f_4_k_cu_fa99a2346thrust24THRUST_300001_SM_1000_NS12placeholders2_4E
	.align		8
        /*0160*/ 	.dword	_ZN34_INTERNAL_2e5dc50f_4_k_cu_fa99a2346thrust24THRUST_300001_SM_1000_NS12placeholders2_5E
	.align		8
        /*0168*/ 	.dword	_ZN34_INTERNAL_2e5dc50f_4_k_cu_fa99a2346thrust24THRUST_300001_SM_1000_NS12placeholders2_6E
	.align		8
        /*0170*/ 	.dword	_ZN34_INTERNAL_2e5dc50f_4_k_cu_fa99a2346thrust24THRUST_300001_SM_1000_NS12placeholders2_7E
	.align		8
        /*0178*/ 	.dword	_ZN34_INTERNAL_2e5dc50f_4_k_cu_fa99a2346thrust24THRUST_300001_SM_1000_NS12placeholders2_8E
	.align		8
        /*0180*/ 	.dword	_ZN34_INTERNAL_2e5dc50f_4_k_cu_fa99a2346thrust24THRUST_300001_SM_1000_NS12placeholders2_9E
	.align		8
        /*0188*/ 	.dword	_ZN34_INTERNAL_2e5dc50f_4_k_cu_fa99a2346thrust24THRUST_300001_SM_1000_NS12placeholders3_10E
	.align		8
        /*0190*/ 	.dword	_ZN34_INTERNAL_2e5dc50f_4_k_cu_fa99a2346thrust24THRUST_300001_SM_1000_NS3seqE


//--------------------- .nv.constant3             --------------------------
	.section	.nv.constant3,"a",@progbits
	.align	8
.nv.constant3:
	.type		__cr_lgamma_table,@object
	.size		__cr_lgamma_table,(.L_8 - __cr_lgamma_table)
__cr_lgamma_table:
        /*0000*/ 	.byte	0x00, 0x00, 0x00, 0x00, 0x00, 0x00, 0x00, 0x00, 0x00, 0x00, 0x00, 0x00, 0x00, 0x00, 0x00, 0x00
        /*0010*/ 	.byte	0xef, 0x39, 0xfa, 0xfe, 0x42, 0x2e, 0xe6, 0x3f, 0x02, 0x20, 0x2a, 0xfa, 0x0b, 0xab, 0xfc, 0x3f
        /*0020*/ 	.byte	0xf9, 0x2c, 0x92, 0x7c, 0xa7, 0x6c, 0x09, 0x40, 0xc9, 0x79, 0x44, 0x3c, 0x64, 0x26, 0x13, 0x40
        /*0030*/ 	.byte	0xca, 0x01, 0xcf, 0x3a, 0x27, 0x51, 0x1a, 0x40, 0x30, 0xcc, 0x2d, 0xf3, 0xe1, 0x0c, 0x21, 0x40
        /*0040*/ 	.byte	0x0d, 0xb7, 0xfc, 0x82, 0x8e, 0x35, 0x25, 0x40
.L_8:


//--------------------- .text._ZN3cub18CUB_300001_SM_10006detail9transform16transform_kernelINS2_10policy_hubILb1EN4cuda3std3__45tupleIJN6thrust24THRUST_300001_SM_1000_NS6detail15normal_iteratorINSA_10device_ptrI5pointEEEEEEEE10policy1000El12move_functorSG_JPSE_EEEvT0_iT1_T2_DpNS2_10kernel_argIT3_EE --------------------------
	.section	.text._ZN3cub18CUB_300001_SM_10006detail9transform16transform_kernelINS2_10policy_hubILb1EN4cuda3std3__45tupleIJN6thrust24THRUST_300001_SM_1000_NS6detail15normal_iteratorINSA_10device_ptrI5pointEEEEEEEE10policy1000El12move_functorSG_JPSE_EEEvT0_iT1_T2_DpNS2_10kernel_argIT3_EE,"ax",@progbits
	.align	128
        .global         _ZN3cub18CUB_300001_SM_10006detail9transform16transform_kernelINS2_10policy_hubILb1EN4cuda3std3__45tupleIJN6thrust24THRUST_300001_SM_1000_NS6detail15normal_iteratorINSA_10device_ptrI5pointEEEEEEEE10policy1000El12move_functorSG_JPSE_EEEvT0_iT1_T2_DpNS2_10kernel_argIT3_EE
        .type           _ZN3cub18CUB_300001_SM_10006detail9transform16transform_kernelINS2_10policy_hubILb1EN4cuda3std3__45tupleIJN6thrust24THRUST_300001_SM_1000_NS6detail15normal_iteratorINSA_10device_ptrI5pointEEEEEEEE10policy1000El12move_functorSG_JPSE_EEEvT0_iT1_T2_DpNS2_10kernel_argIT3_EE,@function
        .size           _ZN3cub18CUB_300001_SM_10006detail9transform16transform_kernelINS2_10policy_hubILb1EN4cuda3std3__45tupleIJN6thrust24THRUST_300001_SM_1000_NS6detail15normal_iteratorINSA_10device_ptrI5pointEEEEEEEE10policy1000El12move_functorSG_JPSE_EEEvT0_iT1_T2_DpNS2_10kernel_argIT3_EE,(.L_x_63 - _ZN3cub18CUB_300001_SM_10006detail9transform16transform_kernelINS2_10policy_hubILb1EN4cuda3std3__45tupleIJN6thrust24THRUST_300001_SM_1000_NS6detail15normal_iteratorINSA_10device_ptrI5pointEEEEEEEE10policy1000El12move_functorSG_JPSE_EEEvT0_iT1_T2_DpNS2_10kernel_argIT3_EE)
        .other          _ZN3cub18CUB_300001_SM_10006detail9transform16transform_kernelINS2_10policy_hubILb1EN4cuda3std3__45tupleIJN6thrust24THRUST_300001_SM_1000_NS6detail15normal_iteratorINSA_10device_ptrI5pointEEEEEEEE10policy1000El12move_functorSG_JPSE_EEEvT0_iT1_T2_DpNS2_10kernel_argIT3_EE,@"STO_CUDA_ENTRY STV_DEFAULT"
_ZN3cub18CUB_300001_SM_10006detail9transform16transform_kernelINS2_10policy_hubILb1EN4cuda3std3__45tupleIJN6thrust24THRUST_300001_SM_1000_NS6detail15normal_iteratorINSA_10device_ptrI5pointEEEEEEEE10policy1000El12move_functorSG_JPSE_EEEvT0_iT1_T2_DpNS2_10kernel_argIT3_EE:
.text._ZN3cub18CUB_300001_SM_10006detail9transform16transform_kernelINS2_10policy_hubILb1EN4cuda3std3__45tupleIJN6thrust24THRUST_300001_SM_1000_NS6detail15normal_iteratorINSA_10device_ptrI5pointEEEEEEEE10policy1000El12move_functorSG_JPSE_EEEvT0_iT1_T2_DpNS2_10kernel_argIT3_EE:
[----:B------:R-:W-:Y:S08]  /*0000*/  LDC R1, c[0x0][0x37c] ;  /* 0x0000df00ff017b82 */ /* 0x000ff00000000800 */
[----:B------:R-:W0:Y:S01]  /*0010*/  LDC R10, c[0x0][0x388] ;  /* 0x0000e200ff0a7b82 */ /* 0x000e220000000800 */
[----:B------:R-:W1:Y:S01]  /*0020*/  LDCU.64 UR6, c[0x0][0x380] ;  /* 0x00007000ff0677ac */ /* 0x000e620008000a00 */
[----:B------:R-:W2:Y:S01]  /*0030*/  S2R R7, SR_TID.X ;  /* 0x0000000000077919 */ /* 0x000ea20000002100 */
[----:B------:R-:W-:Y:S05]  /*0040*/  BSSY.RECONVERGENT B0, `(.L_x_0) ;  /* 0x000001d000007945 */ /* 0x000fea0003800200 */
[----:B------:R-:W3:Y:S01]  /*0050*/  S2UR UR4, SR_CTAID.X ;  /* 0x00000000000479c3 */ /* 0x000ee20000002500 */
[----:B0-----:R-:W-:-:S04]  /*0060*/  SHF.L.U32 R5, R10, 0x7, RZ ;  /* 0x000000070a057819 */ /* 0x001fc800000006ff */
[----:B------:R-:W-:Y:S01]  /*0070*/  SHF.R.S32.HI R0, RZ, 0x1f, R5 ;  /* 0x0000001fff007819 */ /* 0x000fe20000011405 */
[----:B---3--:R-:W-:Y:S01]  /*0080*/  IMAD.WIDE.U32 R2, R5, UR4, RZ ;  /* 0x0000000405027c25 */ /* 0x008fe2000f8e00ff */
[----:B--2---:R-:W-:-:S03]  /*0090*/  SHF.L.U32 R11, R7, 0x7, RZ ;  /* 0x00000007070b7819 */ /* 0x004fc600000006ff */
[----:B------:R-:W-:Y:S01]  /*00a0*/  IMAD R9, R0, UR4, RZ ;  /* 0x0000000400097c24 */ /* 0x000fe2000f8e02ff */
[----:B-1----:R-:W-:-:S04]  /*00b0*/  IADD3 R6, P1, PT, -R2, UR6, RZ ;  /* 0x0000000602067c10 */ /* 0x002fc8000ff3e1ff */
[----:B------:R-:W-:Y:S02]  /*00c0*/  IADD3 R4, PT, PT, R3, R9, RZ ;  /* 0x0000000903047210 */ /* 0x000fe40007ffe0ff */
[----:B------:R-:W-:Y:S02]  /*00d0*/  ISETP.LT.U32.AND P0, PT, R6, R5, PT ;  /* 0x000000050600720c */ /* 0x000fe40003f01070 */
[----:B------:R-:W-:Y:S01]  /*00e0*/  IADD3.X R9, PT, PT, ~R4, UR7, RZ, P1, !PT ;  /* 0x0000000704097c10 */ /* 0x000fe20008ffe5ff */
[----:B------:R-:W0:Y:S03]  /*00f0*/  LDCU.64 UR6, c[0x0][0x358] ;  /* 0x00006b00ff0677ac */ /* 0x000e260008000a00 */
[----:B------:R-:W-:-:S04]  /*0100*/  ISETP.LT.AND.EX P0, PT, R9, R0, PT, P0 ;  /* 0x000000000900720c */ /* 0x000fc80003f01300 */
[----:B------:R-:W-:-:S04]  /*0110*/  SEL R6, R6, R5, P0 ;  /* 0x0000000506067207 */ /* 0x000fc80000000000 */
[----:B------:R-:W-:Y:S01]  /*0120*/  ISETP.NE.AND P0, PT, R5, R6, PT ;  /* 0x000000060500720c */ /* 0x000fe20003f05270 */
[----:B------:R-:W-:-:S05]  /*0130*/  IMAD R0, R6, 0x18, RZ ;  /* 0x0000001806007824 */ /* 0x000fca00078e02ff */
[----:B------:R-:W-:-:S13]  /*0140*/  ISETP.GE.AND P1, PT, R11, R0, PT ;  /* 0x000000000b00720c */ /* 0x000fda0003f26270 */
[----:B0-----:R-:W-:Y:S05]  /*0150*/  @P1 BRA `(.L_x_1) ;  /* 0x00000000002c1947 */ /* 0x001fea0003800000 */
[----:B------:R-:W0:Y:S01]  /*0160*/  LDC.64 R8, c[0x0][0x3a0] ;  /* 0x0000e800ff087b82 */ /* 0x000e220000000a00 */
[----:B------:R-:W-:Y:S02]  /*0170*/  IMAD R5, R4, 0x18, RZ ;  /* 0x0000001804057824 */ /* 0x000fe400078e02ff */
[----:B0-----:R-:W-:-:S05]  /*0180*/  IMAD.WIDE.U32 R8, R2, 0x18, R8 ;  /* 0x0000001802087825 */ /* 0x001fca00078e0008 */
[----:B------:R-:W-:-:S03]  /*0190*/  IADD3 R9, PT, PT, R9, R5, RZ ;  /* 0x0000000509097210 */ /* 0x000fc60007ffe0ff */
[----:B------:R-:W-:-:S07]  /*01a0*/  IMAD.WIDE.U32 R8, R7, 0x80, R8 ;  /* 0x0000008007087825 */ /* 0x000fce00078e0008 */
.L_x_2:
[----:B------:R-:W-:Y:S01]  /*01b0*/  IADD3 R11, PT, PT, R11, 0x4000, RZ ;  /* 0x000040000b0b7810 */ /* 0x000fe20007ffe0ff */
[----:B------:R0:W-:Y:S03]  /*01c0*/  CCTL.E.PF2 [R8] ;  /* 0x000000000800798f */ /* 0x0001e60000800100 */
[----:B------:R-:W-:Y:S02]  /*01d0*/  ISETP.GE.AND P1, PT, R11, R0, PT ;  /* 0x000000000b00720c */ /* 0x000fe40003f26270 */
[----:B0-----:R-:W-:-:S04]  /*01e0*/  IADD3 R8, P2, PT, R8, 0x4000, RZ ;  /* 0x0000400008087810 */ /* 0x001fc80007f5e0ff */
[----:B------:R-:W-:-:S07]  /*01f0*/  IADD3.X R9, PT, PT, RZ, R9, RZ, P2, !PT ;  /* 0x00000009ff097210 */ /* 0x000fce00017fe4ff */
[----:B------:R-:W-:Y:S05]  /*0200*/  @!P1 BRA `(.L_x_2) ;  /* 0xfffffffc00e89947 */ /* 0x000fea000383ffff */
.L_x_1:
[----:B------:R-:W-:Y:S05]  /*0210*/  BSYNC.RECONVERGENT B0 ;  /* 0x0000000000007941 */ /* 0x000fea0003800200 */
.L_x_0:
[----:B------:R-:W-:Y:S05]  /*0220*/  @!P0 BRA `(.L_x_3) ;  /* 0x0000000c00b48947 */ /* 0x000fea0003800000 */
[----:B------:R-:W-:-:S13]  /*0230*/  ISETP.GE.AND P0, PT, R10, 0x1, PT ;  /* 0x000000010a00780c */ /* 0x000fda0003f06270 */
[----:B------:R-:W-:Y:S05]  /*0240*/  @!P0 EXIT ;  /* 0x000000000000894d */ /* 0x000fea0003800000 */
[----:B------:R-:W0:Y:S01]  /*0250*/  LDCU.64 UR4, c[0x0][0x390] ;  /* 0x00007200ff0477ac */ /* 0x000e220008000a00 */
[----:B------:R-:W-:Y:S01]  /*0260*/  HFMA2 R8, -RZ, RZ, 0, 7.152557373046875e-07 ;  /* 0x0000000cff087431 */ /* 0x000fe200000001ff */
[----:B------:R-:W-:Y:S01]  /*0270*/  MOV R9, 0x0 ;  /* 0x0000000000097802 */ /* 0x000fe20000000f00 */
[----:B------:R-:W-:Y:S01]  /*0280*/  IMAD R5, R4, 0x18, RZ ;  /* 0x0000001804057824 */ /* 0x000fe200078e02ff */
[----:B------:R-:W1:Y:S01]  /*0290*/  LDCU.64 UR8, c[0x0][0x3a0] ;  /* 0x00007400ff0877ac */ /* 0x000e620008000a00 */
[----:B------:R-:W-:Y:S01]  /*02a0*/  IADD3 R10, PT, PT, -R10, RZ, RZ ;  /* 0x000000ff0a0a7210 */ /* 0x000fe20007ffe1ff */
[----:B------:R-:W-:-:S05]  /*02b0*/  IMAD.WIDE.U32 R2, R2, 0x18, R8 ;  /* 0x0000001802027825 */ /* 0x000fca00078e0008 */
[----:B------:R-:W-:Y:S01]  /*02c0*/  IADD3 R3, PT, PT, R5, R3, RZ ;  /* 0x0000000305037210 */ /* 0x000fe20007ffe0ff */
[----:B0-----:R-:W0:Y:S01]  /*02d0*/  F2F.F32.F64 R0, UR4 ;  /* 0x0000000400007d10 */ /* 0x001e220008301000 */
[----:B------:R-:W2:Y:S01]  /*02e0*/  LDCU.64 UR4, c[0x0][0x398] ;  /* 0x00007300ff0477ac */ /* 0x000ea20008000a00 */
[----:B-1----:R-:W-:-:S04]  /*02f0*/  IADD3 R4, P1, PT, R2, UR8, RZ ;  /* 0x0000000802047c10 */ /* 0x002fc8000ff3e0ff */
[----:B------:R-:W-:Y:S02]  /*0300*/  IADD3.X R5, PT, PT, R3, UR9, RZ, P1, !PT ;  /* 0x0000000903057c10 */ /* 0x000fe40008ffe4ff */
[----:B0-----:R-:W-:Y:S01]  /*0310*/  IADD3 R8, PT, PT, R0, -0xd000000, RZ ;  /* 0xf300000000087810 */ /* 0x001fe20007ffe0ff */
[----:B------:R0:W1:Y:S03]  /*0320*/  MUFU.RSQ R9, R0 ;  /* 0x0000000000097308 */ /* 0x0000660000001400 */
[----:B------:R-:W-:Y:S02]  /*0330*/  ISETP.GT.U32.AND P0, PT, R8, 0x727fffff, PT ;  /* 0x727fffff0800780c */ /* 0x000fe40003f04070 */
[----:B--2---:R-:W-:-:S04]  /*0340*/  IADD3 R2, P2, PT, R2, UR4, RZ ;  /* 0x0000000402027c10 */ /* 0x004fc8000ff5e0ff */
[----:B------:R-:W-:-:S07]  /*0350*/  IADD3.X R3, PT, PT, R3, UR5, RZ, P2, !PT ;  /* 0x0000000503037c10 */ /* 0x000fce00097fe4ff */
[----:B0-----:R-:W-:Y:S05]  /*0360*/  @!P0 BRA `(.L_x_4) ;  /* 0x0000000000108947 */ /* 0x001fea0003800000 */
[----:B------:R-:W-:-:S07]  /*0370*/  MOV R12, 0x390 ;  /* 0x00000390000c7802 */ /* 0x000fce0000000f00 */
[----:B-1----:R-:W-:Y:S05]  /*0380*/  CALL.REL.NOINC `($__internal_0_$__cuda_sm20_sqrt_rn_f32_slowpath) ;  /* 0x0000001c00047944 */ /* 0x002fea0003c00000 */
[----:B------:R-:W-:Y:S01]  /*0390*/  MOV R12, R0 ;  /* 0x00000000000c7202 */ /* 0x000fe20000000f00 */
[----:B------:R-:W-:Y:S06]  /*03a0*/  BRA `(.L_x_5) ;  /* 0x0000000000107947 */ /* 0x000fec0003800000 */
.L_x_4:
[----:B-1----:R-:W-:Y:S01]  /*03b0*/  FMUL.FTZ R11, R0, R9 ;  /* 0x00000009000b7220 */ /* 0x002fe20000410000 */
[----:B------:R-:W-:-:S03]  /*03c0*/  FMUL.FTZ R9, R9, 0.5 ;  /* 0x3f00000009097820 */ /* 0x000fc60000410000 */
[----:B------:R-:W-:-:S04]  /*03d0*/  FFMA R0, -R11, R11, R0 ;  /* 0x0000000b0b007223 */ /* 0x000fc80000000100 */
[----:B------:R-:W-:-:S07]  /*03e0*/  FFMA R12, R0, R9, R11 ;  /* 0x00000009000c7223 */ /* 0x000fce000000000b */
.L_x_5:
[----:B------:R-:W-:Y:S01]  /*03f0*/  ISETP.GE.AND P0, PT, R7, R6, PT ;  /* 0x000000060700720c */ /* 0x000fe20003f06270 */
[----:B------:R-:W-:-:S12]  /*0400*/  BSSY.RECONVERGENT B0, `(.L_x_6) ;  /* 0x00000ca000007945 */ /* 0x000fd80003800200 */
[----:B01----:R-:W-:Y:S05]  /*0410*/  @P0 BRA `(.L_x_7) ;  /* 0x0000000c00200947 */ /* 0x003fea0003800000 */
[----:B------:R-:W-:-:S05]  /*0420*/  IMAD.WIDE R8, R7, 0x18, R4 ;  /* 0x0000001807087825 */ /* 0x000fca00078e0204 */
[----:B------:R-:W2:Y:S04]  /*0430*/  LDG.E R13, desc[UR6][R8.64] ;  /* 0x00000006080d7981 */ /* 0x000ea8000c1e1900 */
[----:B------:R0:W5:Y:S04]  /*0440*/  LDG.E R11, desc[UR6][R8.64+0x4] ;  /* 0x00000406080b7981 */ /* 0x000168000c1e1900 */
[----:B------:R0:W5:Y:S01]  /*0450*/  LDG.E R0, desc[UR6][R8.64+0x8] ;  /* 0x0000080608007981 */ /* 0x000162000c1e1900 */
[----:B------:R-:W-:Y:S01]  /*0460*/  BSSY.RECONVERGENT B1, `(.L_x_8) ;  /* 0x000003a000017945 */ /* 0x000fe20003800200 */
[----:B--2---:R-:W-:-:S05]  /*0470*/  IMAD.HI.U32 R14, R13, -0x4370ec6f, RZ ;  /* 0xbc8f13910d0e7827 */ /* 0x004fca00078e00ff */
[----:B------:R-:W-:-:S05]  /*0480*/  SHF.R.U32.HI R14, RZ, 0xf, R14 ;  /* 0x0000000fff0e7819 */ /* 0x000fca000001160e */
[C---:B------:R-:W-:Y:S02]  /*0490*/  IMAD R13, R14.reuse, -0xadc8, R13 ;  /* 0xffff52380e0d7824 */ /* 0x040fe400078e020d */
[----:B------:R-:W-:Y:S02]  /*04a0*/  IMAD R14, R14, 0xd47, RZ ;  /* 0x00000d470e0e7824 */ /* 0x000fe400078e02ff */
[----:B------:R-:W-:-:S03]  /*04b0*/  IMAD R13, R13, 0xbc8f, RZ ;  /* 0x0000bc8f0d0d7824 */ /* 0x000fc600078e02ff */
[----:B------:R-:W-:Y:S02]  /*04c0*/  LOP3.LUT R16, R14, 0x7fffffff, RZ, 0x3c, !PT ;  /* 0x7fffffff0e107812 */ /* 0x000fe400078e3cff */
[----:B------:R-:W-:-:S13]  /*04d0*/  ISETP.GE.U32.AND P0, PT, R13, R14, PT ;  /* 0x0000000e0d00720c */ /* 0x000fda0003f06070 */
[----:B------:R-:W-:-:S04]  /*04e0*/  @P0 IADD3 R16, PT, PT, -R14, RZ, RZ ;  /* 0x000000ff0e100210 */ /* 0x000fc80007ffe1ff */
[----:B------:R-:W-:Y:S01]  /*04f0*/  IADD3 R15, PT, PT, R13, R16, RZ ;  /* 0x000000100d0f7210 */ /* 0x000fe20007ffe0ff */
[----:B------:R-:W-:-:S03]  /*0500*/  HFMA2 R13, -RZ, RZ, 0.125, 0 ;  /* 0x30000000ff0d7431 */ /* 0x000fc600000001ff */
[----:B------:R-:W-:-:S04]  /*0510*/  IADD3 R14, PT, PT, R15, -0x1, RZ ;  /* 0xffffffff0f0e7810 */ /* 0x000fc80007ffe0ff */
[----:B------:R-:W-:-:S13]  /*0520*/  ISETP.GT.U32.AND P1, PT, R14, 0x3ffffffe, PT ;  /* 0x3ffffffe0e00780c */ /* 0x000fda0003f24070 */
[----:B------:R-:W-:-:S04]  /*0530*/  @P1 IADD3 R14, PT, PT, -R15, 0x7ffffffe, RZ ;  /* 0x7ffffffe0f0e1810 */ /* 0x000fc80007ffe1ff */
[----:B------:R-:W-:-:S05]  /*0540*/  I2FP.F32.U32 R14, R14 ;  /* 0x0000000e000e7245 */ /* 0x000fca0000201000 */
[----:B------:R-:W-:-:S04]  /*0550*/  FFMA R14, R14, R13, 2.3283064365386962891e-10 ;  /* 0x2f8000000e0e7423 */ /* 0x000fc8000000000d */
[----:B------:R-:W-:Y:S01]  /*0560*/  FADD R16, R14, R14 ;  /* 0x0000000e0e107221 */ /* 0x000fe20000000000 */
[----:B------:R-:W-:-:S03]  /*0570*/  MOV R14, 0x3fb504f3 ;  /* 0x3fb504f3000e7802 */ /* 0x000fc60000000f00 */
[C---:B------:R-:W-:Y:S01]  /*0580*/  FADD R19, -R16.reuse, 2 ;  /* 0x4000000010137421 */ /* 0x040fe20000000100 */
[----:B------:R-:W-:Y:S02]  /*0590*/  FSETP.GTU.AND P0, PT, R16, 1.996600031852722168, PT ;  /* 0x3fff90971000780b */ /* 0x000fe40003f0c000 */
[----:B------:R-:W-:Y:S02]  /*05a0*/  FSEL R17, R14, -1.4142135381698608398, P1 ;  /* 0xbfb504f30e117808 */ /* 0x000fe40000800000 */
[----:B------:R-:W-:-:S13]  /*05b0*/  FSETP.LTU.OR P0, PT, R16, 0.0034000000450760126114, P0 ;  /* 0x3b5ed2891000780b */ /* 0x000fda0000709400 */
[----:B0-----:R-:W-:Y:S05]  /*05c0*/  @P0 BRA `(.L_x_9) ;  /* 0x0000000000380947 */ /* 0x001fea0003800000 */
[----:B------:R-:W-:Y:S01]  /*05d0*/  FMUL R18, R16, R19 ;  /* 0x0000001310127220 */ /* 0x000fe20000400000 */
[----:B------:R-:W-:-:S05]  /*05e0*/  MOV R19, 0x2f8a6370 ;  /* 0x2f8a637000137802 */ /* 0x000fca0000000f00 */
[----:B------:R-:W0:Y:S02]  /*05f0*/  MUFU.LG2 R18, R18 ;  /* 0x0000001200127308 */ /* 0x000e240000000c00 */
[----:B0-----:R-:W-:-:S04]  /*0600*/  FFMA R19, R18, R19, 9.4274286155382469587e-09 ;  /* 0x3221f64512137423 */ /* 0x001fc80000000013 */
[----:B------:R-:W-:-:S04]  /*0610*/  FFMA R19, -R18, R19, -1.2054752573931182269e-07 ;  /* 0xb4016fda12137423 */ /* 0x000fc80000000113 */
[----:B------:R-:W-:-:S04]  /*0620*/  FFMA R19, -R18, R19, 2.1697005081477982458e-07 ;  /* 0x3468f84612137423 */ /* 0x000fc80000000113 */
[----:B------:R-:W-:-:S04]  /*0630*/  FFMA R19, -R18, R19, 8.0621484812581911683e-06 ;  /* 0x370742aa12137423 */ /* 0x000fc80000000113 */
[----:B------:R-:W-:-:S04]  /*0640*/  FFMA R19, -R18, R19, -3.1675492209615185857e-05 ;  /* 0xb804db4d12137423 */ /* 0x000fc80000000113 */
[----:B------:R-:W-:-:S04]  /*0650*/  FFMA R19, -R18, R19, -0.00077436311403289437294 ;  /* 0xba4afea112137423 */ /* 0x000fc80000000113 */
[----:B------:R-:W-:-:S04]  /*0660*/  FFMA R19, -R18, R19, 0.0055465879850089550018 ;  /* 0x3bb5c02712137423 */ /* 0x000fc80000000113 */
[----:B------:R-:W-:-:S04]  /*0670*/  FFMA R19, -R18, R19, 0.16082023084163665771 ;  /* 0x3e24ae0f12137423 */ /* 0x000fc80000000113 */
[----:B------:R-:W-:-:S04]  /*0680*/  FFMA R19, -R18, R19, 0.88622689247131347656 ;  /* 0x3f62dfc412137423 */ /* 0x000fc80000000113 */
[----:B------:R-:W-:Y:S01]  /*0690*/  FFMA R16, -R16, R19, R19 ;  /* 0x0000001310107223 */ /* 0x000fe20000000113 */
[----:B------:R-:W-:Y:S06]  /*06a0*/  BRA `(.L_x_10) ;  /* 0x0000000000547947 */ /* 0x000fec0003800000 */
.L_x_9:
[----:B------:R-:W-:Y:S02]  /*06b0*/  FSETP.GT.AND P0, PT, R16, 1, PT ;  /* 0x3f8000001000780b */ /* 0x000fe40003f04000 */
[----:B------:R-:W-:Y:S02]  /*06c0*/  MOV R20, 0x427c73f1 ;  /* 0x427c73f100147802 */ /* 0x000fe40000000f00 */
[----:B------:R-:W-:-:S04]  /*06d0*/  FSEL R16, R19, R16, P0 ;  /* 0x0000001013107208 */ /* 0x000fc80000000000 */
[----:B------:R-:W-:-:S13]  /*06e0*/  FSETP.GEU.AND P1, PT, |R16|, 1.175494350822287508e-38, PT ;  /* 0x008000001000780b */ /* 0x000fda0003f2e200 */
[----:B------:R-:W-:-:S04]  /*06f0*/  @!P1 FMUL R16, R16, 16777216 ;  /* 0x4b80000010109820 */ /* 0x000fc80000400000 */
[----:B------:R-:W0:Y:S02]  /*0700*/  MUFU.LG2 R18, R16 ;  /* 0x0000001000127308 */ /* 0x000e240000000c00 */
[----:B0-----:R-:W-:-:S06]  /*0710*/  @!P1 FADD R18, R18, -24 ;  /* 0xc1c0000012129421 */ /* 0x001fcc0000000000 */
[----:B------:R-:W0:Y:S01]  /*0720*/  MUFU.RSQ R19, -R18 ;  /* 0x8000001200137308 */ /* 0x000e220000001400 */
[C---:B------:R-:W-:Y:S01]  /*0730*/  FSETP.NEU.AND P1, PT, R18.reuse, -INF , PT ;  /* 0xff8000001200780b */ /* 0x040fe20003f2d000 */
[----:B0-----:R-:W-:Y:S01]  /*0740*/  FFMA R20, R19, -R20, 127.48468780517578125 ;  /* 0x42fef82913147423 */ /* 0x001fe20000000814 */
[----:B------:R-:W-:-:S03]  /*0750*/  FMUL R21, R18, -R19 ;  /* 0x8000001312157220 */ /* 0x000fc60000400000 */
[----:B------:R-:W-:Y:S02]  /*0760*/  FFMA R20, R19, R20, -114.105682373046875 ;  /* 0xc2e4361c13147423 */ /* 0x000fe40000000014 */
[----:B------:R-:W-:Y:S02]  /*0770*/  FSEL R21, R21, +INF , P1 ;  /* 0x7f80000015157808 */ /* 0x000fe40000800000 */
[----:B------:R-:W-:Y:S02]  /*0780*/  FFMA R20, R19, R20, 60.325786590576171875 ;  /* 0x42714d9b13147423 */ /* 0x000fe40000000014 */
[----:B------:R-:W-:Y:S02]  /*0790*/  FSEL R21, -R21, R21, P0 ;  /* 0x0000001515157208 */ /* 0x000fe40000000100 */
[----:B------:R-:W-:-:S04]  /*07a0*/  FFMA R20, R19, R20, -21.789892196655273438 ;  /* 0xc1ae51b313147423 */ /* 0x000fc80000000014 */
[----:B------:R-:W-:-:S04]  /*07b0*/  FFMA R20, R19, R20, 6.4674091339111328125 ;  /* 0x40cef50413147423 */ /* 0x000fc80000000014 */
[----:B------:R-:W-:-:S04]  /*07c0*/  FFMA R20, R19, R20, -1.8329473733901977539 ;  /* 0xbfea9e0513147423 */ /* 0x000fc80000000014 */
[----:B------:R-:W-:-:S04]  /*07d0*/  FFMA R20, R19, R20, -0.030327774584293365479 ;  /* 0xbcf871f413147423 */ /* 0x000fc80000000014 */
[----:B------:R-:W-:-:S04]  /*07e0*/  FFMA R20, R19, R20, 0.8328774571418762207 ;  /* 0x3f55377513147423 */ /* 0x000fc80000000014 */
[----:B------:R-:W-:-:S07]  /*07f0*/  FMUL R16, R20, R21 ;  /* 0x0000001514107220 */ /* 0x000fce0000400000 */
.L_x_10:
[----:B------:R-:W-:Y:S05]  /*0800*/  BSYNC.RECONVERGENT B1 ;  /* 0x0000000000017941 */ /* 0x000fea0003800200 */
.L_x_8:
[----:B------:R-:W2:Y:S01]  /*0810*/  LDG.E R19, desc[UR6][R8.64+-0xc] ;  /* 0xfffff40608137981 */ /* 0x000ea2000c1e1900 */
[----:B------:R-:W-:Y:S01]  /*0820*/  IMAD.HI.U32 R18, R15, -0x4370ec6f, RZ ;  /* 0xbc8f13910f127827 */ /* 0x000fe200078e00ff */
[----:B------:R-:W-:Y:S04]  /*0830*/  BSSY.RECONVERGENT B1, `(.L_x_11) ;  /* 0x000003b000017945 */ /* 0x000fe80003800200 */
[----:B------:R-:W-:-:S05]  /*0840*/  SHF.R.U32.HI R18, RZ, 0xf, R18 ;  /* 0x0000000fff127819 */ /* 0x000fca0000011612 */
[C---:B------:R-:W-:Y:S02]  /*0850*/  IMAD R15, R18.reuse, -0xadc8, R15 ;  /* 0xffff5238120f7824 */ /* 0x040fe400078e020f */
[----:B------:R-:W-:Y:S02]  /*0860*/  IMAD R18, R18, 0xd47, RZ ;  /* 0x00000d4712127824 */ /* 0x000fe400078e02ff */
[----:B------:R-:W-:-:S03]  /*0870*/  IMAD R15, R15, 0xbc8f, RZ ;  /* 0x0000bc8f0f0f7824 */ /* 0x000fc600078e02ff */
[----:B------:R-:W-:Y:S02]  /*0880*/  LOP3.LUT R20, R18, 0x7fffffff, RZ, 0x3c, !PT ;  /* 0x7fffffff12147812 */ /* 0x000fe400078e3cff */
[----:B------:R-:W-:-:S13]  /*0890*/  ISETP.GE.U32.AND P0, PT, R15, R18, PT ;  /* 0x000000120f00720c */ /* 0x000fda0003f06070 */
[----:B------:R-:W-:Y:S01]  /*08a0*/  @P0 IADD3 R20, PT, PT, -R18, RZ, RZ ;  /* 0x000000ff12140210 */ /* 0x000fe20007ffe1ff */
[----:B-----5:R-:W-:-:S03]  /*08b0*/  FMUL R18, R0, R17 ;  /* 0x0000001100127220 */ /* 0x020fc60000400000 */
[----:B------:R-:W-:Y:S01]  /*08c0*/  IADD3 R15, PT, PT, R15, R20, RZ ;  /* 0x000000140f0f7210 */ /* 0x000fe20007ffe0ff */
[----:B------:R-:W-:-:S03]  /*08d0*/  FFMA R17, R18, R16, R11 ;  /* 0x0000001012117223 */ /* 0x000fc6000000000b */
[----:B------:R-:W-:-:S04]  /*08e0*/  IADD3 R20, PT, PT, R15, -0x1, RZ ;  /* 0xffffffff0f147810 */ /* 0x000fc80007ffe0ff */
[----:B------:R-:W-:-:S13]  /*08f0*/  ISETP.GT.U32.AND P1, PT, R20, 0x3ffffffe, PT ;  /* 0x3ffffffe1400780c */ /* 0x000fda0003f24070 */
[----:B------:R-:W-:-:S04]  /*0900*/  @P1 IADD3 R20, PT, PT, -R15, 0x7ffffffe, RZ ;  /* 0x7ffffffe0f141810 */ /* 0x000fc80007ffe1ff */
[----:B------:R-:W-:-:S05]  /*0910*/  I2FP.F32.U32 R20, R20 ;  /* 0x0000001400147245 */ /* 0x000fca0000201000 */
[----:B------:R-:W-:-:S04]  /*0920*/  FFMA R20, R20, R13, 2.3283064365386962891e-10 ;  /* 0x2f80000014147423 */ /* 0x000fc8000000000d */
[----:B------:R-:W-:-:S04]  /*0930*/  FADD R16, R20, R20 ;  /* 0x0000001414107221 */ /* 0x000fc80000000000 */
[C---:B------:R-:W-:Y:S01]  /*0940*/  FADD R21, -R16.reuse, 2 ;  /* 0x4000000010157421 */ /* 0x040fe20000000100 */
[----:B------:R-:W-:-:S04]  /*0950*/  FSETP.GTU.AND P0, PT, R16, 1.996600031852722168, PT ;  /* 0x3fff90971000780b */ /* 0x000fc80003f0c000 */
[----:B------:R-:W-:Y:S01]  /*0960*/  FSETP.LTU.OR P0, PT, R16, 0.0034000000450760126114, P0 ;  /* 0x3b5ed2891000780b */ /* 0x000fe20000709400 */
[----:B--2---:R-:W-:Y:S01]  /*0970*/  FFMA R17, R12, R17, R19 ;  /* 0x000000110c117223 */ /* 0x004fe20000000013 */
[----:B------:R-:W-:-:S04]  /*0980*/  FSEL R19, R14, -1.4142135381698608398, P1 ;  /* 0xbfb504f30e137808 */ /* 0x000fc80000800000 */
[----:B------:R0:W-:Y:S07]  /*0990*/  STG.E desc[UR6][R8.64+-0xc], R17 ;  /* 0xfffff41108007986 */ /* 0x0001ee000c101906 */
[----:B------:R-:W-:Y:S05]  /*09a0*/  @P0 BRA `(.L_x_12) ;  /* 0x0000000000380947 */ /* 0x000fea0003800000 */
[----:B------:R-:W-:Y:S01]  /*09b0*/  FMUL R18, R16, R21 ;  /* 0x0000001510127220 */ /* 0x000fe20000400000 */
[----:B------:R-:W-:-:S05]  /*09c0*/  HFMA2 R21, -RZ, RZ, 0.1177978515625, 952 ;  /* 0x2f8a6370ff157431 */ /* 0x000fca00000001ff */
[----:B------:R-:W1:Y:S02]  /*09d0*/  MUFU.LG2 R18, R18 ;  /* 0x0000001200127308 */ /* 0x000e640000000c00 */
[----:B-1----:R-:W-:-:S04]  /*09e0*/  FFMA R21, R18, R21, 9.4274286155382469587e-09 ;  /* 0x3221f64512157423 */ /* 0x002fc80000000015 */
        /* <DEDUP_REMOVED lines=10> */
.L_x_12:
[----:B------:R-:W-:Y:S02]  /*0a90*/  FSETP.GT.AND P0, PT, R16, 1, PT ;  /* 0x3f8000001000780b */ /* 0x000fe40003f04000 */
[----:B------:R-:W-:Y:S02]  /*0aa0*/  MOV R23, 0x427c73f1 ;  /* 0x427c73f100177802 */ /* 0x000fe40000000f00 */
[----:B------:R-:W-:-:S04]  /*0ab0*/  FSEL R18, R21, R16, P0 ;  /* 0x0000001015127208 */ /* 0x000fc80000000000 */
[----:B------:R-:W-:-:S13]  /*0ac0*/  FSETP.GEU.AND P1, PT, |R18|, 1.175494350822287508e-38, PT ;  /* 0x008000001200780b */ /* 0x000fda0003f2e200 */
[----:B------:R-:W-:-:S04]  /*0ad0*/  @!P1 FMUL R18, R18, 16777216 ;  /* 0x4b80000012129820 */ /* 0x000fc80000400000 */
[----:B------:R-:W1:Y:S02]  /*0ae0*/  MUFU.LG2 R21, R18 ;  /* 0x0000001200157308 */ /* 0x000e640000000c00 */
[----:B-1----:R-:W-:-:S06]  /*0af0*/  @!P1 FADD R21, R21, -24 ;  /* 0xc1c0000015159421 */ /* 0x002fcc0000000000 */
[----:B------:R-:W1:Y:S01]  /*0b00*/  MUFU.RSQ R16, -R21 ;  /* 0x8000001500107308 */ /* 0x000e620000001400 */
[C---:B------:R-:W-:Y:S01]  /*0b10*/  FSETP.NEU.AND P1, PT, R21.reuse, -INF , PT ;  /* 0xff8000001500780b */ /* 0x040fe20003f2d000 */
[----:B-1----:R-:W-:Y:S01]  /*0b20*/  FFMA R23, R16, -R23, 127.48468780517578125 ;  /* 0x42fef82910177423 */ /* 0x002fe20000000817 */
        /* <DEDUP_REMOVED lines=11> */
.L_x_13:
[----:B------:R-:W-:Y:S05]  /*0be0*/  BSYNC.RECONVERGENT B1 ;  /* 0x0000000000017941 */ /* 0x000fea0003800200 */
.L_x_11:
        /* <DEDUP_REMOVED lines=10> */
[----:B------:R-:W-:-:S03]  /*0c90*/  FMUL R18, R0, R19 ;  /* 0x0000001300127220 */ /* 0x000fc60000400000 */
[----:B------:R-:W-:Y:S01]  /*0ca0*/  IADD3 R15, PT, PT, R15, R20, RZ ;  /* 0x000000140f0f7210 */ /* 0x000fe20007ffe0ff */
[----:B------:R-:W-:-:S03]  /*0cb0*/  FFMA R16, R18, R16, R11 ;  /* 0x0000001012107223 */ /* 0x000fc6000000000b */
[----:B------:R-:W-:Y:S01]  /*0cc0*/  IADD3 R20, PT, PT, R15, -0x1, RZ ;  /* 0xffffffff0f147810 */ /* 0x000fe20007ffe0ff */
[----:B------:R1:W-:Y:S03]  /*0cd0*/  STG.E desc[UR6][R8.64], R15 ;  /* 0x0000000f08007986 */ /* 0x0003e6000c101906 */
[----:B------:R-:W-:-:S13]  /*0ce0*/  ISETP.GT.U32.AND P1, PT, R20, 0x3ffffffe, PT ;  /* 0x3ffffffe1400780c */ /* 0x000fda0003f24070 */
[----:B------:R-:W-:-:S04]  /*0cf0*/  @P1 IADD3 R20, PT, PT, -R15, 0x7ffffffe, RZ ;  /* 0x7ffffffe0f141810 */ /* 0x000fc80007ffe1ff */
[----:B------:R-:W-:-:S05]  /*0d00*/  I2FP.F32.U32 R20, R20 ;  /* 0x0000001400147245 */ /* 0x000fca0000201000 */
[----:B------:R-:W-:Y:S01]  /*0d10*/  FFMA R20, R20, R13, 2.3283064365386962891e-10 ;  /* 0x2f80000014147423 */ /* 0x000fe2000000000d */
[----:B------:R-:W-:Y:S01]  /*0d20*/  FSEL R13, R14, -1.4142135381698608398, P1 ;  /* 0xbfb504f30e0d7808 */ /* 0x000fe20000800000 */
[----:B--2---:R-:W-:Y:S02]  /*0d30*/  FFMA R21, R12, R16, R21 ;  /* 0x000000100c157223 */ /* 0x004fe40000000015 */
[----:B------:R-:W-:-:S03]  /*0d40*/  FADD R16, R20, R20 ;  /* 0x0000001414107221 */ /* 0x000fc60000000000 */
[----:B------:R1:W-:Y:S02]  /*0d50*/  STG.E desc[UR6][R8.64+-0x8], R21 ;  /* 0xfffff81508007986 */ /* 0x0003e4000c101906 */
[C---:B------:R-:W-:Y:S01]  /*0d60*/  FSETP.GTU.AND P0, PT, R16.reuse, 1.996600031852722168, PT ;  /* 0x3fff90971000780b */ /* 0x040fe20003f0c000 */
[----:B------:R-:W-:-:S03]  /*0d70*/  FADD R19, -R16, 2 ;  /* 0x4000000010137421 */ /* 0x000fc60000000100 */
[----:B------:R-:W-:-:S13]  /*0d80*/  FSETP.LTU.OR P0, PT, R16, 0.0034000000450760126114, P0 ;  /* 0x3b5ed2891000780b */ /* 0x000fda0000709400 */
[----:B-1----:R-:W-:Y:S05]  /*0d90*/  @P0 BRA `(.L_x_15) ;  /* 0x0000000000380947 */ /* 0x002fea0003800000 */
        /* <DEDUP_REMOVED lines=14> */
.L_x_15:
        /* <DEDUP_REMOVED lines=11> */
[C---:B------:R-:W-:Y:S02]  /*0f30*/  FFMA R18, R19.reuse, R18, -114.105682373046875 ;  /* 0xc2e4361c13127423 */ /* 0x040fe40000000012 */
[----:B------:R-:W-:Y:S02]  /*0f40*/  FSEL R20, R20, +INF , P1 ;  /* 0x7f80000014147808 */ /* 0x000fe40000800000 */
[C---:B------:R-:W-:Y:S02]  /*0f50*/  FFMA R18, R19.reuse, R18, 60.325786590576171875 ;  /* 0x42714d9b13127423 */ /* 0x040fe40000000012 */
[----:B------:R-:W-:Y:S02]  /*0f60*/  FSEL R23, -R20, R20, P0 ;  /* 0x0000001414177208 */ /* 0x000fe40000000100 */
[----:B------:R-:W-:-:S04]  /*0f70*/  FFMA R18, R19, R18, -21.789892196655273438 ;  /* 0xc1ae51b313127423 */ /* 0x000fc80000000012 */
[----:B------:R-:W-:-:S04]  /*0f80*/  FFMA R18, R19, R18, 6.4674091339111328125 ;  /* 0x40cef50413127423 */ /* 0x000fc80000000012 */
[----:B------:R-:W-:-:S04]  /*0f90*/  FFMA R18, R19, R18, -1.8329473733901977539 ;  /* 0xbfea9e0513127423 */ /* 0x000fc80000000012 */
[----:B------:R-:W-:-:S04]  /*0fa0*/  FFMA R18, R19, R18, -0.030327774584293365479 ;  /* 0xbcf871f413127423 */ /* 0x000fc80000000012 */
[----:B------:R-:W-:-:S04]  /*0fb0*/  FFMA R18, R19, R18, 0.8328774571418762207 ;  /* 0x3f55377513127423 */ /* 0x000fc80000000012 */
[----:B------:R-:W-:-:S07]  /*0fc0*/  FMUL R16, R18, R23 ;  /* 0x0000001712107220 */ /* 0x000fce0000400000 */
.L_x_16:
[----:B------:R-:W-:Y:S05]  /*0fd0*/  BSYNC.RECONVERGENT B1 ;  /* 0x0000000000017941 */ /* 0x000fea0003800200 */
.L_x_14:
[----:B------:R-:W2:Y:S01]  /*0fe0*/  LDG.E R19, desc[UR6][R8.64+-0x4] ;  /* 0xfffffc0608137981 */ /* 0x000ea2000c1e1900 */
[----:B------:R-:W-:-:S04]  /*0ff0*/  FMUL R14, R0, R13 ;  /* 0x0000000d000e7220 */ /* 0x000fc80000400000 */
[----:B------:R-:W-:-:S04]  /*1000*/  FFMA R13, R14, R16, R11 ;  /* 0x000000100e0d7223 */ /* 0x000fc8000000000b */
[----:B--2---:R-:W-:Y:S01]  /*1010*/  FFMA R13, R12, R13, R19 ;  /* 0x0000000d0c0d7223 */ /* 0x004fe20000000013 */
[----:B------:R-:W-:-:S04]  /*1020*/  IMAD.WIDE R18, R7, 0x18, R2 ;  /* 0x0000001807127825 */ /* 0x000fc800078e0202 */
[----:B------:R1:W-:Y:S04]  /*1030*/  STG.E desc[UR6][R8.64+-0x4], R13 ;  /* 0xfffffc0d08007986 */ /* 0x0003e8000c101906 */
[----:B------:R1:W-:Y:S04]  /*1040*/  STG.E desc[UR6][R18.64+-0xc], R17 ;  /* 0xfffff41112007986 */ /* 0x0003e8000c101906 */
[----:B------:R1:W-:Y:S04]  /*1050*/  STG.E desc[UR6][R18.64+-0x8], R21 ;  /* 0xfffff81512007986 */ /* 0x0003e8000c101906 */
[----:B------:R1:W-:Y:S04]  /*1060*/  STG.E desc[UR6][R18.64+-0x4], R13 ;  /* 0xfffffc0d12007986 */ /* 0x0003e8000c101906 */
[----:B------:R1:W-:Y:S04]  /*1070*/  STG.E desc[UR6][R18.64], R15 ;  /* 0x0000000f12007986 */ /* 0x0003e8000c101906 */
[----:B------:R1:W-:Y:S04]  /*1080*/  STG.E desc[UR6][R18.64+0x4], R11 ;  /* 0x0000040b12007986 */ /* 0x0003e8000c101906 */
[----:B------:R1:W-:Y:S02]  /*1090*/  STG.E desc[UR6][R18.64+0x8], R0 ;  /* 0x0000080012007986 */ /* 0x0003e4000c101906 */
.L_x_7:
[----:B------:R-:W-:Y:S05]  /*10a0*/  BSYNC.RECONVERGENT B0 ;  /* 0x0000000000007941 */ /* 0x000fea0003800200 */
.L_x_6:
[----:B------:R-:W-:Y:S02]  /*10b0*/  IADD3 R10, PT, PT, R10, 0x1, RZ ;  /* 0x000000010a0a7810 */ /* 0x000fe40007ffe0ff */
[----:B------:R-:W-:Y:S02]  /*10c0*/  IADD3 R7, PT, PT, R7, 0x80, RZ ;  /* 0x0000008007077810 */ /* 0x000fe40007ffe0ff */
[----:B------:R-:W-:-:S13]  /*10d0*/  ISETP.NE.AND P0, PT, R10, RZ, PT ;  /* 0x000000ff0a00720c */ /* 0x000fda0003f05270 */
[----:B------:R-:W-:Y:S05]  /*10e0*/  @P0 BRA `(.L_x_5) ;  /* 0xfffffff000c00947 */ /* 0x000fea000383ffff */
[----:B------:R-:W-:Y:S05]  /*10f0*/  EXIT ;  /* 0x000000000000794d */ /* 0x000fea0003800000 */
.L_x_3:
[----:B------:R-:W-:-:S13]  /*1100*/  ISETP.GE.AND P0, PT, R10, 0x1, PT ;  /* 0x000000010a00780c */ /* 0x000fda0003f06270 */
[----:B------:R-:W-:Y:S05]  /*1110*/  @!P0 EXIT ;  /* 0x000000000000894d */ /* 0x000fea0003800000 */
[----:B------:R-:W0:Y:S02]  /*1120*/  LDCU.64 UR4, c[0x0][0x390] ;  /* 0x00007200ff0477ac */ /* 0x000e240008000a00 */
[----:B0-----:R-:W0:Y:S02]  /*1130*/  F2F.F32.F64 R0, UR4 ;  /* 0x0000000400007d10 */ /* 0x001e240008301000 */
[----:B0-----:R-:W-:-:S06]  /*1140*/  IADD3 R6, PT, PT, R0, -0xd000000, RZ ;  /* 0xf300000000067810 */ /* 0x001fcc0007ffe0ff */
[----:B------:R0:W1:Y:S01]  /*1150*/  MUFU.RSQ R5, R0 ;  /* 0x0000000000057308 */ /* 0x0000620000001400 */
[----:B------:R-:W-:-:S13]  /*1160*/  ISETP.GT.U32.AND P0, PT, R6, 0x727fffff, PT ;  /* 0x727fffff0600780c */ /* 0x000fda0003f04070 */
[----:B0-----:R-:W-:Y:S05]  /*1170*/  @!P0 BRA `(.L_x_17) ;  /* 0x00000000000c8947 */ /* 0x001fea0003800000 */
[----:B------:R-:W-:-:S07]  /*1180*/  MOV R12, 0x11a0 ;  /* 0x000011a0000c7802 */ /* 0x000fce0000000f00 */
[----:B-1----:R-:W-:Y:S05]  /*1190*/  CALL.REL.NOINC `($__internal_0_$__cuda_sm20_sqrt_rn_f32_slowpath) ;  /* 0x0000000c00807944 */ /* 0x002fea0003c00000 */
[----:B------:R-:W-:Y:S05]  /*11a0*/  BRA `(.L_x_18) ;  /* 0x0000000000107947 */ /* 0x000fea0003800000 */
.L_x_17:
[----:B-1----:R-:W-:Y:S01]  /*11b0*/  FMUL.FTZ R9, R0, R5 ;  /* 0x0000000500097220 */ /* 0x002fe20000410000 */
[----:B------:R-:W-:-:S03]  /*11c0*/  FMUL.FTZ R5, R5, 0.5 ;  /* 0x3f00000005057820 */ /* 0x000fc60000410000 */
[----:B------:R-:W-:-:S04]  /*11d0*/  FFMA R0, -R9, R9, R0 ;  /* 0x0000000909007223 */ /* 0x000fc80000000100 */
[----:B------:R-:W-:-:S07]  /*11e0*/  FFMA R0, R0, R5, R9 ;  /* 0x0000000500007223 */ /* 0x000fce0000000009 */
.L_x_18:
[----:B------:R-:W0:Y:S01]  /*11f0*/  LDCU.64 UR8, c[0x0][0x3a0] ;  /* 0x00007400ff0877ac */ /* 0x000e220008000a00 */
[----:B------:R-:W-:Y:S01]  /*1200*/  HFMA2 R8, -RZ, RZ, 0, 7.152557373046875e-07 ;  /* 0x0000000cff087431 */ /* 0x000fe200000001ff */
[----:B------:R-:W-:Y:S01]  /*1210*/  MOV R9, 0x0 ;  /* 0x0000000000097802 */ /* 0x000fe20000000f00 */
[----:B------:R-:W-:Y:S01]  /*1220*/  IMAD R5, R4, 0x18, RZ ;  /* 0x0000001804057824 */ /* 0x000fe200078e02ff */
[----:B------:R-:W1:Y:S01]  /*1230*/  LDCU.64 UR10, c[0x0][0x398] ;  /* 0x00007300ff0a77ac */ /* 0x000e620008000a00 */
[----:B------:R-:W2:Y:S01]  /*1240*/  LDCU UR4, c[0x0][0x388] ;  /* 0x00007100ff0477ac */ /* 0x000ea20008000800 */
[----:B------:R-:W-:-:S05]  /*1250*/  IMAD.WIDE.U32 R2, R2, 0x18, R8 ;  /* 0x0000001802027825 */ /* 0x000fca00078e0008 */
[----:B------:R-:W-:Y:S02]  /*1260*/  IADD3 R5, PT, PT, R5, R3, RZ ;  /* 0x0000000305057210 */ /* 0x000fe40007ffe0ff */
[C---:B0-----:R-:W-:Y:S02]  /*1270*/  IADD3 R8, P0, PT, R2.reuse, UR8, RZ ;  /* 0x0000000802087c10 */ /* 0x041fe4000ff1e0ff */
[----:B-1----:R-:W-:Y:S02]  /*1280*/  IADD3 R4, P1, PT, R2, UR10, RZ ;  /* 0x0000000a02047c10 */ /* 0x002fe4000ff3e0ff */
[C---:B------:R-:W-:Y:S02]  /*1290*/  IADD3.X R9, PT, PT, R5.reuse, UR9, RZ, P0, !PT ;  /* 0x0000000905097c10 */ /* 0x040fe400087fe4ff */
[----:B------:R-:W-:Y:S01]  /*12a0*/  IADD3.X R5, PT, PT, R5, UR11, RZ, P1, !PT ;  /* 0x0000000b05057c10 */ /* 0x000fe20008ffe4ff */
[----:B--2---:R-:W-:-:S12]  /*12b0*/  UIADD3 UR4, UPT, UPT, -UR4, URZ, URZ ;  /* 0x000000ff04047290 */ /* 0x004fd8000fffe1ff */
.L_x_28:
[----:B012---:R-:W-:-:S05]  /*12c0*/  IMAD.WIDE R2, R7, 0x18, R8 ;  /* 0x0000001807027825 */ /* 0x007fca00078e0208 */
        /* <DEDUP_REMOVED lines=12> */
[----:B------:R-:W-:Y:S02]  /*1390*/  IADD3 R13, PT, PT, R11, R14, RZ ;  /* 0x0000000e0b0d7210 */ /* 0x000fe40007ffe0ff */
[----:B------:R-:W-:Y:S02]  /*13a0*/  MOV R11, 0x30000000 ;  /* 0x30000000000b7802 */ /* 0x000fe40000000f00 */
        /* <DEDUP_REMOVED lines=13> */
[----:B------:R-:W-:-:S05]  /*1480*/  HFMA2 R17, -RZ, RZ, 0.1177978515625, 952 ;  /* 0x2f8a6370ff117431 */ /* 0x000fca00000001ff */
        /* <DEDUP_REMOVED lines=12> */
.L_x_20:
        /* <DEDUP_REMOVED lines=21> */
.L_x_21:
[----:B------:R-:W-:Y:S05]  /*16a0*/  BSYNC.RECONVERGENT B0 ;  /* 0x0000000000007941 */ /* 0x000fea0003800200 */
.L_x_19:
[----:B------:R-:W2:Y:S01]  /*16b0*/  LDG.E R14, desc[UR6][R2.64+-0xc] ;  /* 0xfffff406020e7981 */ /* 0x000ea2000c1e1900 */
[----:B------:R-:W-:-:S04]  /*16c0*/  IMAD.HI.U32 R16, R13, -0x4370ec6f, RZ ;  /* 0xbc8f13910d107827 */ /* 0x000fc800078e00ff */
[----:B-----5:R-:W-:Y:S01]  /*16d0*/  FMUL R15, R10, R15 ;  /* 0x0000000f0a0f7220 */ /* 0x020fe20000400000 */
[----:B------:R-:W-:Y:S01]  /*16e0*/  BSSY.RECONVERGENT B0, `(.L_x_22) ;  /* 0x000003a000007945 */ /* 0x000fe20003800200 */
[----:B------:R-:W-:Y:S02]  /*16f0*/  SHF.R.U32.HI R16, RZ, 0xf, R16 ;  /* 0x0000000fff107819 */ /* 0x000fe40000011610 */
[----:B------:R-:W-:-:S03]  /*1700*/  FFMA R15, R15, R17, R6 ;  /* 0x000000110f0f7223 */ /* 0x000fc60000000006 */
[C---:B------:R-:W-:Y:S02]  /*1710*/  IMAD R13, R16.reuse, -0xadc8, R13 ;  /* 0xffff5238100d7824 */ /* 0x040fe400078e020d */
[----:B------:R-:W-:Y:S02]  /*1720*/  IMAD R16, R16, 0xd47, RZ ;  /* 0x00000d4710107824 */ /* 0x000fe400078e02ff */
[----:B------:R-:W-:-:S03]  /*1730*/  IMAD R13, R13, 0xbc8f, RZ ;  /* 0x0000bc8f0d0d7824 */ /* 0x000fc600078e02ff */
[----:B------:R-:W-:Y:S02]  /*1740*/  LOP3.LUT R18, R16, 0x7fffffff, RZ, 0x3c, !PT ;  /* 0x7fffffff10127812 */ /* 0x000fe400078e3cff */
[----:B------:R-:W-:-:S13]  /*1750*/  ISETP.GE.U32.AND P0, PT, R13, R16, PT ;  /* 0x000000100d00720c */ /* 0x000fda0003f06070 */
[----:B------:R-:W-:-:S04]  /*1760*/  @P0 IADD3 R18, PT, PT, -R16, RZ, RZ ;  /* 0x000000ff10120210 */ /* 0x000fc80007ffe1ff */
[----:B------:R-:W-:-:S04]  /*1770*/  IADD3 R13, PT, PT, R13, R18, RZ ;  /* 0x000000120d0d7210 */ /* 0x000fc80007ffe0ff */
[----:B------:R-:W-:-:S04]  /*1780*/  IADD3 R16, PT, PT, R13, -0x1, RZ ;  /* 0xffffffff0d107810 */ /* 0x000fc80007ffe0ff */
[----:B------:R-:W-:-:S04]  /*1790*/  ISETP.GT.U32.AND P1, PT, R16, 0x3ffffffe, PT ;  /* 0x3ffffffe1000780c */ /* 0x000fc80003f24070 */
[----:B------:R-:W-:-:S09]  /*17a0*/  FSEL R17, R12, -1.4142135381698608398, P1 ;  /* 0xbfb504f30c117808 */ /* 0x000fd20000800000 */
[----:B------:R-:W-:-:S04]  /*17b0*/  @P1 IADD3 R16, PT, PT, -R13, 0x7ffffffe, RZ ;  /* 0x7ffffffe0d101810 */ /* 0x000fc80007ffe1ff */
[----:B------:R-:W-:-:S05]  /*17c0*/  I2FP.F32.U32 R16, R16 ;  /* 0x0000001000107245 */ /* 0x000fca0000201000 */
[----:B------:R-:W-:-:S04]  /*17d0*/  FFMA R16, R16, R11, 2.3283064365386962891e-10 ;  /* 0x2f80000010107423 */ /* 0x000fc8000000000b */
[----:B------:R-:W-:-:S04]  /*17e0*/  FADD R16, R16, R16 ;  /* 0x0000001010107221 */ /* 0x000fc80000000000 */
[C---:B------:R-:W-:Y:S01]  /*17f0*/  FADD R19, -R16.reuse, 2 ;  /* 0x4000000010137421 */ /* 0x040fe20000000100 */
[----:B------:R-:W-:-:S04]  /*1800*/  FSETP.GTU.AND P0, PT, R16, 1.996600031852722168, PT ;  /* 0x3fff90971000780b */ /* 0x000fc80003f0c000 */
[----:B------:R-:W-:Y:S01]  /*1810*/  FSETP.LTU.OR P0, PT, R16, 0.0034000000450760126114, P0 ;  /* 0x3b5ed2891000780b */ /* 0x000fe20000709400 */
[----:B--2---:R-:W-:-:S05]  /*1820*/  FFMA R15, R15, R0, R14 ;  /* 0x000000000f0f7223 */ /* 0x004fca000000000e */
        /* <DEDUP_REMOVED lines=16> */
.L_x_23:
        /* <DEDUP_REMOVED lines=21> */
.L_x_24:
[----:B------:R-:W-:Y:S05]  /*1a80*/  BSYNC.RECONVERGENT B0 ;  /* 0x0000000000007941 */ /* 0x000fea0003800200 */
.L_x_22:
[----:B------:R-:W2:Y:S01]  /*1a90*/  LDG.E R14, desc[UR6][R2.64+-0x8] ;  /* 0xfffff806020e7981 */ /* 0x000ea2000c1e1900 */
[----:B------:R-:W-:-:S04]  /*1aa0*/  IMAD.HI.U32 R16, R13, -0x4370ec6f, RZ ;  /* 0xbc8f13910d107827 */ /* 0x000fc800078e00ff */
[----:B------:R-:W-:Y:S01]  /*1ab0*/  FMUL R17, R10, R17 ;  /* 0x000000110a117220 */ /* 0x000fe20000400000 */
        /* <DEDUP_REMOVED lines=10> */
[----:B------:R-:W-:Y:S01]  /*1b60*/  IADD3 R16, PT, PT, R13, -0x1, RZ ;  /* 0xffffffff0d107810 */ /* 0x000fe20007ffe0ff */
[----:B------:R1:W-:Y:S03]  /*1b70*/  STG.E desc[UR6][R2.64], R13 ;  /* 0x0000000d02007986 */ /* 0x0003e6000c101906 */
[----:B------:R-:W-:-:S13]  /*1b80*/  ISETP.GT.U32.AND P1, PT, R16, 0x3ffffffe, PT ;  /* 0x3ffffffe1000780c */ /* 0x000fda0003f24070 */
[----:B------:R-:W-:-:S04]  /*1b90*/  @P1 IADD3 R16, PT, PT, -R13, 0x7ffffffe, RZ ;  /* 0x7ffffffe0d101810 */ /* 0x000fc80007ffe1ff */
[----:B------:R-:W-:-:S05]  /*1ba0*/  I2FP.F32.U32 R16, R16 ;  /* 0x0000001000107245 */ /* 0x000fca0000201000 */
[----:B------:R-:W-:Y:S01]  /*1bb0*/  FFMA R16, R16, R11, 2.3283064365386962891e-10 ;  /* 0x2f80000010107423 */ /* 0x000fe2000000000b */
[----:B------:R-:W-:-:S03]  /*1bc0*/  FSEL R11, R12, -1.4142135381698608398, P1 ;  /* 0xbfb504f30c0b7808 */ /* 0x000fc60000800000 */
        /* <DEDUP_REMOVED lines=9> */
[----:B------:R-:W2:Y:S02]  /*1c60*/  MUFU.LG2 R12, R12 ;  /* 0x0000000c000c7308 */ /* 0x000ea40000000c00 */
[----:B--2---:R-:W-:-:S04]  /*1c70*/  FFMA R19, R12, R19, 9.4274286155382469587e-09 ;  /* 0x3221f6450c137423 */ /* 0x004fc80000000013 */
        /* <DEDUP_REMOVED lines=10> */
.L_x_26:
[----:B------:R-:W-:-:S04]  /*1d20*/  FSETP.GT.AND P0, PT, R16, 1, PT ;  /* 0x3f8000001000780b */ /* 0x000fc80003f04000 */
[----:B------:R-:W-:Y:S02]  /*1d30*/  FSEL R12, R19, R16, P0 ;  /* 0x00000010130c7208 */ /* 0x000fe40000000000 */
[----:B------:R-:W-:Y:S02]  /*1d40*/  MOV R16, 0x427c73f1 ;  /* 0x427c73f100107802 */ /* 0x000fe40000000f00 */
[----:B------:R-:W-:-:S13]  /*1d50*/  FSETP.GEU.AND P1, PT, |R12|, 1.175494350822287508e-38, PT ;  /* 0x008000000c00780b */ /* 0x000fda0003f2e200 */
[----:B------:R-:W-:-:S04]  /*1d60*/  @!P1 FMUL R12, R12, 16777216 ;  /* 0x4b8000000c0c9820 */ /* 0x000fc80000400000 */
[----:B------:R-:W2:Y:S02]  /*1d70*/  MUFU.LG2 R14, R12 ;  /* 0x0000000c000e7308 */ /* 0x000ea40000000c00 */
[----:B--2---:R-:W-:-:S06]  /*1d80*/  @!P1 FADD R14, R14, -24 ;  /* 0xc1c000000e0e9421 */ /* 0x004fcc0000000000 */
[----:B------:R-:W2:Y:S01]  /*1d90*/  MUFU.RSQ R19, -R14 ;  /* 0x8000000e00137308 */ /* 0x000ea20000001400 */
[C---:B------:R-:W-:Y:S01]  /*1da0*/  FSETP.NEU.AND P1, PT, R14.reuse, -INF , PT ;  /* 0xff8000000e00780b */ /* 0x040fe20003f2d000 */
[----:B--2---:R-:W-:Y:S01]  /*1db0*/  FFMA R16, R19, -R16, 127.48468780517578125 ;  /* 0x42fef82913107423 */ /* 0x004fe20000000810 */
        /* <DEDUP_REMOVED lines=11> */
.L_x_27:
[----:B------:R-:W-:Y:S05]  /*1e70*/  BSYNC.RECONVERGENT B0 ;  /* 0x0000000000007941 */ /* 0x000fea0003800200 */
.L_x_25:
[----:B------:R-:W2:Y:S01]  /*1e80*/  LDG.E R12, desc[UR6][R2.64+-0x4] ;  /* 0xfffffc06020c7981 */ /* 0x000ea2000c1e1900 */
[----:B------:R-:W-:Y:S01]  /*1e90*/  UIADD3 UR5, UPT, UPT, UR4, 0x1, URZ ;  /* 0x0000000104057890 */ /* 0x000fe2000fffe0ff */
[----:B------:R-:W-:-:S04]  /*1ea0*/  FMUL R11, R10, R11 ;  /* 0x0000000b0a0b7220 */ /* 0x000fc80000400000 */
[----:B------:R-:W-:Y:S01]  /*1eb0*/  FFMA R11, R11, R19, R6 ;  /* 0x000000130b0b7223 */ /* 0x000fe20000000006 */
[----:B------:R-:W-:Y:S01]  /*1ec0*/  ISETP.NE.AND P0, PT, RZ, UR5, PT ;  /* 0x00000005ff007c0c */ /* 0x000fe2000bf05270 */
[----:B------:R-:W-:-:S04]  /*1ed0*/  IMAD.WIDE R18, R7, 0x18, R4 ;  /* 0x0000001807127825 */ /* 0x000fc800078e0204 */
[----:B--2---:R-:W-:-:S05]  /*1ee0*/  FFMA R11, R11, R0, R12 ;  /* 0x000000000b0b7223 */ /* 0x004fca000000000c */
[----:B------:R2:W-:Y:S04]  /*1ef0*/  STG.E desc[UR6][R2.64+-0x4], R11 ;  /* 0xfffffc0b02007986 */ /* 0x0005e8000c101906 */
[----:B------:R2:W-:Y:S04]  /*1f00*/  STG.E desc[UR6][R18.64+-0xc], R15 ;  /* 0xfffff40f12007986 */ /* 0x0005e8000c101906 */
[----:B------:R2:W-:Y:S04]  /*1f10*/  STG.E desc[UR6][R18.64+-0x8], R17 ;  /* 0xfffff81112007986 */ /* 0x0005e8000c101906 */
[----:B------:R2:W-:Y:S04]  /*1f20*/  STG.E desc[UR6][R18.64+-0x4], R11 ;  /* 0xfffffc0b12007986 */ /* 0x0005e8000c101906 */
[----:B------:R2:W-:Y:S04]  /*1f30*/  STG.E desc[UR6][R18.64], R13 ;  /* 0x0000000d12007986 */ /* 0x0005e8000c101906 */
[----:B------:R2:W-:Y:S04]  /*1f40*/  STG.E desc[UR6][R18.64+0x4], R6 ;  /* 0x0000040612007986 */ /* 0x0005e8000c101906 */
[----:B------:R2:W-:Y:S01]  /*1f50*/  STG.E desc[UR6][R18.64+0x8], R10 ;  /* 0x0000080a12007986 */ /* 0x0005e2000c101906 */
[----:B------:R-:W-:Y:S05]  /*1f60*/  @!P0 EXIT ;  /* 0x000000000000894d */ /* 0x000fea0003800000 */
[----:B------:R-:W-:Y:S01]  /*1f70*/  IADD3 R7, PT, PT, R7, 0x80, RZ ;  /* 0x0000008007077810 */ /* 0x000fe20007ffe0ff */
[----:B------:R-:W-:Y:S01]  /*1f80*/  UMOV UR4, UR5 ;  /* 0x0000000500047c82 */ /* 0x000fe20008000000 */
[----:B------:R-:W-:Y:S05]  /*1f90*/  BRA `(.L_x_28) ;  /* 0xfffffff000c87947 */ /* 0x000fea000383ffff */
        .weak           $__internal_0_$__cuda_sm20_sqrt_rn_f32_slowpath
        .type           $__internal_0_$__cuda_sm20_sqrt_rn_f32_slowpath,@function
        .size           $__internal_0_$__cuda_sm20_sqrt_rn_f32_slowpath,(.L_x_63 - $__internal_0_$__cuda_sm20_sqrt_rn_f32_slowpath)
$__internal_0_$__cuda_sm20_sqrt_rn_f32_slowpath:
[----:B------:R-:W-:-:S13]  /*1fa0*/  LOP3.LUT P0, RZ, R0, 0x7fffffff, RZ, 0xc0, !PT ;  /* 0x7fffffff00ff7812 */ /* 0x000fda000780c0ff */
[----:B------:R-:W-:Y:S01]  /*1fb0*/  @!P0 MOV R8, R0 ;  /* 0x0000000000088202 */ /* 0x000fe20000000f00 */
[----:B------:R-:W-:Y:S06]  /*1fc0*/  @!P0 BRA `(.L_x_29) ;  /* 0x0000000000448947 */ /* 0x000fec0003800000 */
[----:B------:R-:W-:-:S13]  /*1fd0*/  FSETP.GEU.FTZ.AND P0, PT, R0, RZ, PT ;  /* 0x000000ff0000720b */ /* 0x000fda0003f1e000 */
[----:B------:R-:W-:Y:S01]  /*1fe0*/  @!P0 MOV R8, 0x7fffffff ;  /* 0x7fffffff00088802 */ /* 0x000fe20000000f00 */
[----:B------:R-:W-:Y:S06]  /*1ff0*/  @!P0 BRA `(.L_x_29) ;  /* 0x0000000000388947 */ /* 0x000fec0003800000 */
[----:B------:R-:W-:-:S13]  /*2000*/  FSETP.GTU.FTZ.AND P0, PT, |R0|, +INF , PT ;  /* 0x7f8000000000780b */ /* 0x000fda0003f1c200 */
[----:B------:R-:W-:Y:S01]  /*2010*/  @P0 FADD.FTZ R8, R0, 1 ;  /* 0x3f80000000080421 */ /* 0x000fe20000010000 */
[----:B------:R-:W-:Y:S06]  /*2020*/  @P0 BRA `(.L_x_29) ;  /* 0x00000000002c0947 */ /* 0x000fec0003800000 */
[----:B------:R-:W-:-:S13]  /*2030*/  FSETP.NEU.FTZ.AND P0, PT, |R0|, +INF , PT ;  /* 0x7f8000000000780b */ /* 0x000fda0003f1d200 */
[----:B------:R-:W-:Y:S01]  /*2040*/  @!P0 MOV R8, R0 ;  /* 0x0000000000088202 */ /* 0x000fe20000000f00 */
[----:B------:R-:W-:Y:S06]  /*2050*/  @!P0 BRA `(.L_x_29) ;  /* 0x0000000000208947 */ /* 0x000fec0003800000 */
[----:B------:R-:W-:-:S04]  /*2060*/  FFMA R0, R0, 1.84467440737095516160e+19, RZ ;  /* 0x5f80000000007823 */ /* 0x000fc800000000ff */
[----:B------:R-:W0:Y:S02]  /*2070*/  MUFU.RSQ R9, R0 ;  /* 0x0000000000097308 */ /* 0x000e240000001400 */
[----:B0-----:R-:W-:Y:S01]  /*2080*/  FMUL.FTZ R11, R0, R9 ;  /* 0x00000009000b7220 */ /* 0x001fe20000410000 */
[----:B------:R-:W-:-:S03]  /*2090*/  FMUL.FTZ R9, R9, 0.5 ;  /* 0x3f00000009097820 */ /* 0x000fc60000410000 */
[----:B------:R-:W-:-:S04]  /*20a0*/  FADD.FTZ R8, -R11, -RZ ;  /* 0x800000ff0b087221 */ /* 0x000fc80000010100 */
[----:B------:R-:W-:-:S04]  /*20b0*/  FFMA R8, R11, R8, R0 ;  /* 0x000000080b087223 */ /* 0x000fc80000000000 */
[----:B------:R-:W-:-:S04]  /*20c0*/  FFMA R8, R8, R9, R11 ;  /* 0x0000000908087223 */ /* 0x000fc8000000000b */
[----:B------:R-:W-:-:S07]  /*20d0*/  FMUL.FTZ R8, R8, 2.3283064365386962891e-10 ;  /* 0x2f80000008087820 */ /* 0x000fce0000410000 */
.L_x_29:
[----:B------:R-:W-:Y:S01]  /*20e0*/  HFMA2 R9, -RZ, RZ, 0, 0 ;  /* 0x00000000ff097431 */ /* 0x000fe200000001ff */
[----:B------:R-:W-:Y:S02]  /*20f0*/  MOV R0, R8 ;  /* 0x0000000800007202 */ /* 0x000fe40000000f00 */
[----:B------:R-:W-:-:S04]  /*2100*/  MOV R8, R12 ;  /* 0x0000000c00087202 */ /* 0x000fc80000000f00 */
[----:B------:R-:W-:Y:S05]  /*2110*/  RET.REL.NODEC R8 `(_ZN3cub18CUB_300001_SM_10006detail9transform16transform_kernelINS2_10policy_hubILb1EN4cuda3std3__45tupleIJN6thrust24THRUST_300001_SM_1000_NS6detail15normal_iteratorINSA_10device_ptrI5pointEEEEEEEE10policy1000El12move_functorSG_JPSE_EEEvT0_iT1_T2_DpNS2_10kernel_argIT3_EE) ;  /* 0xffffffdc08b87950 */ /* 0x000fea0003c3ffff */
.L_x_30:
[----:B------:R-:W-:-:S00]  /*2120*/  BRA `(.L_x_30) ;  /* 0xfffffffc00fc7947 */ /* 0x000fc0000383ffff */
[----:B------:R-:W-:-:S00]  /*2130*/  NOP ;  /* 0x0000000000007918 */ /* 0x000fc00000000000 */
        /* <DEDUP_REMOVED lines=12> */
.L_x_63:


//--------------------- .text._ZN3cub18CUB_300001_SM_10006detail9transform16transform_kernelINS2_10policy_hubILb1EN4cuda3std3__45tupleIJN6thrust24THRUST_300001_SM_1000_NS6detail15normal_iteratorINSA_10device_ptrI5pointEEEEEEEE10policy1000Ei12move_functorSG_JPSE_EEEvT0_iT1_T2_DpNS2_10kernel_argIT3_EE --------------------------
	.section	.text._ZN3cub18CUB_300001_SM_10006detail9transform16transform_kernelINS2_10policy_hubILb1EN4cuda3std3__45tupleIJN6thrust24THRUST_300001_SM_1000_NS6detail15normal_iteratorINSA_10device_ptrI5pointEEEEEEEE10policy1000Ei12move_functorSG_JPSE_EEEvT0_iT1_T2_DpNS2_10kernel_argIT3_EE,"ax",@progbits
	.align	128
        .global         _ZN3cub18CUB_300001_SM_10006detail9transform16transform_kernelINS2_10policy_hubILb1EN4cuda3std3__45tupleIJN6thrust24THRUST_300001_SM_1000_NS6detail15normal_iteratorINSA_10device_ptrI5pointEEEEEEEE10policy1000Ei12move_functorSG_JPSE_EEEvT0_iT1_T2_DpNS2_10kernel_argIT3_EE
        .type           _ZN3cub18CUB_300001_SM_10006detail9transform16transform_kernelINS2_10policy_hubILb1EN4cuda3std3__45tupleIJN6thrust24THRUST_300001_SM_1000_NS6detail15normal_iteratorINSA_10device_ptrI5pointEEEEEEEE10policy1000Ei12move_functorSG_JPSE_EEEvT0_iT1_T2_DpNS2_10kernel_argIT3_EE,@function
        .size           _ZN3cub18CUB_300001_SM_10006detail9transform16transform_kernelINS2_10policy_hubILb1EN4cuda3std3__45tupleIJN6thrust24THRUST_300001_SM_1000_NS6detail15normal_iteratorINSA_10device_ptrI5pointEEEEEEEE10policy1000Ei12move_functorSG_JPSE_EEEvT0_iT1_T2_DpNS2_10kernel_argIT3_EE,(.L_x_64 - _ZN3cub18CUB_300001_SM_10006detail9transform16transform_kernelINS2_10policy_hubILb1EN4cuda3std3__45tupleIJN6thrust24THRUST_300001_SM_1000_NS6detail15normal_iteratorINSA_10device_ptrI5pointEEEEEEEE10policy1000Ei12move_functorSG_JPSE_EEEvT0_iT1_T2_DpNS2_10kernel_argIT3_EE)
        .other          _ZN3cub18CUB_300001_SM_10006detail9transform16transform_kernelINS2_10policy_hubILb1EN4cuda3std3__45tupleIJN6thrust24THRUST_300001_SM_1000_NS6detail15normal_iteratorINSA_10device_ptrI5pointEEEEEEEE10policy1000Ei12move_functorSG_JPSE_EEEvT0_iT1_T2_DpNS2_10kernel_argIT3_EE,@"STO_CUDA_ENTRY STV_DEFAULT"
_ZN3cub18CUB_300001_SM_10006detail9transform16transform_kernelINS2_10policy_hubILb1EN4cuda3std3__45tupleIJN6thrust24THRUST_300001_SM_1000_NS6detail15normal_iteratorINSA_10device_ptrI5pointEEEEEEEE10policy1000Ei12move_functorSG_JPSE_EEEvT0_iT1_T2_DpNS2_10kernel_argIT3_EE:
.text._ZN3cub18CUB_300001_SM_10006detail9transform16transform_kernelINS2_10policy_hubILb1EN4cuda3std3__45tupleIJN6thrust24THRUST_300001_SM_1000_NS6detail15normal_iteratorINSA_10device_ptrI5pointEEEEEEEE10policy1000Ei12move_functorSG_JPSE_EEEvT0_iT1_T2_DpNS2_10kernel_argIT3_EE:
[----:B------:R-:W-:Y:S08]  /*0000*/  LDC R1, c[0x0][0x37c] ;  /* 0x0000df00ff017b82 */ /* 0x000ff00000000800 */
[----:B------:R-:W0:Y:S01]  /*0010*/  LDC.64 R8, c[0x0][0x380] ;  /* 0x0000e000ff087b82 */ /* 0x000e220000000a00 */
[----:B------:R-:W1:Y:S01]  /*0020*/  S2R R2, SR_TID.X ;  /* 0x0000000000027919 */ /* 0x000e620000002100 */
[----:B------:R-:W2:Y:S01]  /*0030*/  LDCU.64 UR6, c[0x0][0x358] ;  /* 0x00006b00ff0677ac */ /* 0x000ea20008000a00 */
[----:B------:R-:W-:Y:S05]  /*0040*/  BSSY.RECONVERGENT B0, `(.L_x_31) ;  /* 0x0000014000007945 */ /* 0x000fea0003800200 */
[----:B------:R-:W3:Y:S01]  /*0050*/  S2UR UR4, SR_CTAID.X ;  /* 0x00000000000479c3 */ /* 0x000ee20000002500 */
[----:B0-----:R-:W-:-:S05]  /*0060*/  SHF.L.U32 R0, R9, 0x7, RZ ;  /* 0x0000000709007819 */ /* 0x001fca00000006ff */
[----:B---3--:R-:W-:Y:S01]  /*0070*/  IMAD R5, R0, UR4, RZ ;  /* 0x0000000400057c24 */ /* 0x008fe2000f8e02ff */
[----:B-1----:R-:W-:-:S04]  /*0080*/  SHF.L.U32 R11, R2, 0x7, RZ ;  /* 0x00000007020b7819 */ /* 0x002fc800000006ff */
[----:B------:R-:W-:-:S04]  /*0090*/  IADD3 R7, PT, PT, -R5, R8, RZ ;  /* 0x0000000805077210 */ /* 0x000fc80007ffe1ff */
[CC--:B------:R-:W-:Y:S02]  /*00a0*/  VIMNMX R3, PT, PT, R0.reuse, R7.reuse, PT ;  /* 0x0000000700037248 */ /* 0x0c0fe40003fe0100 */
[----:B------:R-:W-:-:S03]  /*00b0*/  ISETP.GT.AND P0, PT, R0, R7, PT ;  /* 0x000000070000720c */ /* 0x000fc60003f04270 */
[----:B------:R-:W-:-:S05]  /*00c0*/  IMAD R4, R3, 0x18, RZ ;  /* 0x0000001803047824 */ /* 0x000fca00078e02ff */
[----:B------:R-:W-:-:S13]  /*00d0*/  ISETP.GE.AND P1, PT, R11, R4, PT ;  /* 0x000000040b00720c */ /* 0x000fda0003f26270 */
[----:B--2---:R-:W-:Y:S05]  /*00e0*/  @P1 BRA `(.L_x_32) ;  /* 0x0000000000241947 */ /* 0x004fea0003800000 */
[----:B------:R-:W0:Y:S02]  /*00f0*/  LDC.64 R6, c[0x0][0x398] ;  /* 0x0000e600ff067b82 */ /* 0x000e240000000a00 */
[----:B0-----:R-:W-:-:S04]  /*0100*/  IMAD.WIDE.U32 R6, R2, 0x80, R6 ;  /* 0x0000008002067825 */ /* 0x001fc800078e0006 */
[----:B------:R-:W-:-:S07]  /*0110*/  IMAD.WIDE R6, R5, 0x18, R6 ;  /* 0x0000001805067825 */ /* 0x000fce00078e0206 */
.L_x_33:
[----:B------:R-:W-:Y:S01]  /*0120*/  IADD3 R11, PT, PT, R11, 0x4000, RZ ;  /* 0x000040000b0b7810 */ /* 0x000fe20007ffe0ff */
[----:B------:R0:W-:Y:S03]  /*0130*/  CCTL.E.PF2 [R6] ;  /* 0x000000000600798f */ /* 0x0001e60000800100 */
[----:B------:R-:W-:Y:S02]  /*0140*/  ISETP.GE.AND P1, PT, R11, R4, PT ;  /* 0x000000040b00720c */ /* 0x000fe40003f26270 */
[----:B0-----:R-:W-:-:S04]  /*0150*/  IADD3 R6, P2, PT, R6, 0x4000, RZ ;  /* 0x0000400006067810 */ /* 0x001fc80007f5e0ff */
[----:B------:R-:W-:-:S07]  /*0160*/  IADD3.X R7, PT, PT, RZ, R7, RZ, P2, !PT ;  /* 0x00000007ff077210 */ /* 0x000fce00017fe4ff */
[----:B------:R-:W-:Y:S05]  /*0170*/  @!P1 BRA `(.L_x_33) ;  /* 0xfffffffc00e89947 */ /* 0x000fea000383ffff */
.L_x_32:
[----:B------:R-:W-:Y:S05]  /*0180*/  BSYNC.RECONVERGENT B0 ;  /* 0x0000000000007941 */ /* 0x000fea0003800200 */
.L_x_31:
[----:B------:R-:W-:Y:S05]  /*0190*/  @P0 BRA `(.L_x_34) ;  /* 0x0000000c009c0947 */ /* 0x000fea0003800000 */
        /* <DEDUP_REMOVED lines=9> */
[----:B-1----:R-:W-:Y:S05]  /*0230*/  CALL.REL.NOINC `($__internal_1_$__cuda_sm20_sqrt_rn_f32_slowpath) ;  /* 0x0000001c001c7944 */ /* 0x002fea0003c00000 */
[----:B------:R-:W-:Y:S05]  /*0240*/  BRA `(.L_x_36) ;  /* 0x0000000000107947 */ /* 0x000fea0003800000 */
.L_x_35:
[----:B-1----:R-:W-:Y:S01]  /*0250*/  FMUL.FTZ R7, R0, R3 ;  /* 0x0000000300077220 */ /* 0x002fe20000410000 */
[----:B------:R-:W-:-:S03]  /*0260*/  FMUL.FTZ R3, R3, 0.5 ;  /* 0x3f00000003037820 */ /* 0x000fc60000410000 */
[----:B------:R-:W-:-:S04]  /*0270*/  FFMA R0, -R7, R7, R0 ;  /* 0x0000000707007223 */ /* 0x000fc80000000100 */
[----:B------:R-:W-:-:S07]  /*0280*/  FFMA R0, R0, R3, R7 ;  /* 0x0000000300007223 */ /* 0x000fce0000000007 */
.L_x_36:
[----:B------:R-:W0:Y:S01]  /*0290*/  LDCU.128 UR8, c[0x0][0x390] ;  /* 0x00007200ff0877ac */ /* 0x000e220008000c00 */
[----:B------:R-:W-:Y:S01]  /*02a0*/  HFMA2 R6, -RZ, RZ, 0, 7.152557373046875e-07 ;  /* 0x0000000cff067431 */ /* 0x000fe200000001ff */
[----:B------:R-:W-:Y:S01]  /*02b0*/  MOV R7, 0x0 ;  /* 0x0000000000077802 */ /* 0x000fe20000000f00 */
[----:B------:R-:W1:Y:S03]  /*02c0*/  LDCU UR4, c[0x0][0x384] ;  /* 0x00007080ff0477ac */ /* 0x000e660008000800 */
[----:B------:R-:W-:-:S03]  /*02d0*/  IMAD.WIDE R4, R5, 0x18, R6 ;  /* 0x0000001805047825 */ /* 0x000fc600078e0206 */
[C---:B0-----:R-:W-:Y:S02]  /*02e0*/  IADD3 R8, P0, PT, R4.reuse, UR10, RZ ;  /* 0x0000000a04087c10 */ /* 0x041fe4000ff1e0ff */
[----:B------:R-:W-:Y:S02]  /*02f0*/  IADD3 R6, P1, PT, R4, UR8, RZ ;  /* 0x0000000804067c10 */ /* 0x000fe4000ff3e0ff */
[C---:B------:R-:W-:Y:S01]  /*0300*/  IADD3.X R9, PT, PT, R5.reuse, UR11, RZ, P0, !PT ;  /* 0x0000000b05097c10 */ /* 0x040fe200087fe4ff */
[----:B-1----:R-:W-:Y:S01]  /*0310*/  UIADD3 UR4, UPT, UPT, -UR4, URZ, URZ ;  /* 0x000000ff04047290 */ /* 0x002fe2000fffe1ff */
[----:B------:R-:W-:-:S11]  /*0320*/  IADD3.X R7, PT, PT, R5, UR9, RZ, P1, !PT ;  /* 0x0000000905077c10 */ /* 0x000fd60008ffe4ff */
.L_x_46:
        /* <DEDUP_REMOVED lines=41> */
.L_x_38:
        /* <DEDUP_REMOVED lines=21> */
.L_x_39:
[----:B------:R-:W-:Y:S05]  /*0710*/  BSYNC.RECONVERGENT B0 ;  /* 0x0000000000007941 */ /* 0x000fea0003800200 */
.L_x_37:
        /* <DEDUP_REMOVED lines=16> */
[----:B------:R-:W-:Y:S02]  /*0820*/  I2FP.F32.U32 R14, R17 ;  /* 0x00000011000e7245 */ /* 0x000fe40000201000 */
[----:B------:R-:W-:-:S03]  /*0830*/  FSEL R17, R12, -1.4142135381698608398, P1 ;  /* 0xbfb504f30c117808 */ /* 0x000fc60000800000 */
        /* <DEDUP_REMOVED lines=22> */
.L_x_41:
        /* <DEDUP_REMOVED lines=21> */
.L_x_42:
[----:B------:R-:W-:Y:S05]  /*0af0*/  BSYNC.RECONVERGENT B0 ;  /* 0x0000000000007941 */ /* 0x000fea0003800200 */
.L_x_40:
        /* <DEDUP_REMOVED lines=41> */
.L_x_44:
[----:B------:R-:W-:Y:S02]  /*0d90*/  FSETP.GT.AND P0, PT, R14, 1, PT ;  /* 0x3f8000000e00780b */ /* 0x000fe40003f04000 */
[----:B------:R-:W-:Y:S02]  /*0da0*/  MOV R16, 0x427c73f1 ;  /* 0x427c73f100107802 */ /* 0x000fe40000000f00 */
[----:B------:R-:W-:-:S04]  /*0db0*/  FSEL R12, R19, R14, P0 ;  /* 0x0000000e130c7208 */ /* 0x000fc80000000000 */
        /* <DEDUP_REMOVED lines=18> */
.L_x_45:
[----:B------:R-:W-:Y:S05]  /*0ee0*/  BSYNC.RECONVERGENT B0 ;  /* 0x0000000000007941 */ /* 0x000fea0003800200 */
.L_x_43:
[----:B------:R-:W2:Y:S01]  /*0ef0*/  LDG.E R16, desc[UR6][R4.64+-0x4] ;  /* 0xfffffc0604107981 */ /* 0x000ea2000c1e1900 */
[----:B------:R-:W-:Y:S01]  /*0f00*/  UIADD3 UR5, UPT, UPT, UR4, 0x1, URZ ;  /* 0x0000000104057890 */ /* 0x000fe2000fffe0ff */
[----:B------:R-:W-:Y:S01]  /*0f10*/  FMUL R14, R10, R11 ;  /* 0x0000000b0a0e7220 */ /* 0x000fe20000400000 */
[----:B------:R-:W-:-:S04]  /*0f20*/  IMAD.WIDE R18, R2, 0x18, R6 ;  /* 0x0000001802127825 */ /* 0x000fc800078e0206 */
[----:B------:R-:W-:Y:S01]  /*0f30*/  FFMA R11, R14, R12, R3 ;  /* 0x0000000c0e0b7223 */ /* 0x000fe20000000003 */
[----:B------:R-:W-:-:S03]  /*0f40*/  ISETP.NE.AND P0, PT, RZ, UR5, PT ;  /* 0x00000005ff007c0c */ /* 0x000fc6000bf05270 */
        /* <DEDUP_REMOVED lines=12> */
.L_x_34:
[----:B------:R-:W-:-:S13]  /*1010*/  ISETP.GE.AND P0, PT, R9, 0x1, PT ;  /* 0x000000010900780c */ /* 0x000fda0003f06270 */
[----:B------:R-:W-:Y:S05]  /*1020*/  @!P0 EXIT ;  /* 0x000000000000894d */ /* 0x000fea0003800000 */
[----:B------:R-:W0:Y:S01]  /*1030*/  LDCU.64 UR4, c[0x0][0x388] ;  /* 0x00007100ff0477ac */ /* 0x000e220008000a00 */
[----:B------:R-:W-:Y:S01]  /*1040*/  HFMA2 R6, -RZ, RZ, 0, 7.152557373046875e-07 ;  /* 0x0000000cff067431 */ /* 0x000fe200000001ff */
[----:B------:R-:W-:Y:S01]  /*1050*/  MOV R7, 0x0 ;  /* 0x0000000000077802 */ /* 0x000fe20000000f00 */
[----:B------:R-:W1:Y:S01]  /*1060*/  LDCU.128 UR8, c[0x0][0x390] ;  /* 0x00007200ff0877ac */ /* 0x000e620008000c00 */
[----:B------:R-:W-:Y:S02]  /*1070*/  IADD3 R10, PT, PT, -R9, RZ, RZ ;  /* 0x000000ff090a7210 */ /* 0x000fe40007ffe1ff */
[----:B------:R-:W-:Y:S01]  /*1080*/  IMAD.WIDE R4, R5, 0x18, R6 ;  /* 0x0000001805047825 */ /* 0x000fe200078e0206 */
[----:B0-----:R-:W0:Y:S02]  /*1090*/  F2F.F32.F64 R0, UR4 ;  /* 0x0000000400007d10 */ /* 0x001e240008301000 */
[C---:B-1----:R-:W-:Y:S02]  /*10a0*/  IADD3 R6, P0, PT, R4.reuse, UR10, RZ ;  /* 0x0000000a04067c10 */ /* 0x042fe4000ff1e0ff */
[----:B------:R-:W-:-:S02]  /*10b0*/  IADD3 R4, P1, PT, R4, UR8, RZ ;  /* 0x0000000804047c10 */ /* 0x000fc4000ff3e0ff */
[----:B0-----:R-:W-:Y:S02]  /*10c0*/  IADD3 R7, PT, PT, R0, -0xd000000, RZ ;  /* 0xf300000000077810 */ /* 0x001fe40007ffe0ff */
[----:B------:R0:W1:Y:S02]  /*10d0*/  MUFU.RSQ R11, R0 ;  /* 0x00000000000b7308 */ /* 0x0000640000001400 */
[----:B------:R-:W-:Y:S02]  /*10e0*/  ISETP.GT.U32.AND P2, PT, R7, 0x727fffff, PT ;  /* 0x727fffff0700780c */ /* 0x000fe40003f44070 */
[C---:B------:R-:W-:Y:S02]  /*10f0*/  IADD3.X R7, PT, PT, R5.reuse, UR11, RZ, P0, !PT ;  /* 0x0000000b05077c10 */ /* 0x040fe400087fe4ff */
[----:B------:R-:W-:-:S09]  /*1100*/  IADD3.X R5, PT, PT, R5, UR9, RZ, P1, !PT ;  /* 0x0000000905057c10 */ /* 0x000fd20008ffe4ff */
[----:B0-----:R-:W-:Y:S05]  /*1110*/  @!P2 BRA `(.L_x_47) ;  /* 0x000000000010a947 */ /* 0x001fea0003800000 */
[----:B------:R-:W-:-:S07]  /*1120*/  MOV R12, 0x1140 ;  /* 0x00001140000c7802 */ /* 0x000fce0000000f00 */
[----:B-1----:R-:W-:Y:S05]  /*1130*/  CALL.REL.NOINC `($__internal_1_$__cuda_sm20_sqrt_rn_f32_slowpath) ;  /* 0x0000000c005c7944 */ /* 0x002fea0003c00000 */
[----:B------:R-:W-:Y:S01]  /*1140*/  MOV R12, R0 ;  /* 0x00000000000c7202 */ /* 0x000fe20000000f00 */
[----:B------:R-:W-:Y:S06]  /*1150*/  BRA `(.L_x_48) ;  /* 0x0000000000107947 */ /* 0x000fec0003800000 */
.L_x_47:
[----:B-1----:R-:W-:Y:S01]  /*1160*/  FMUL.FTZ R9, R0, R11 ;  /* 0x0000000b00097220 */ /* 0x002fe20000410000 */
[----:B------:R-:W-:-:S03]  /*1170*/  FMUL.FTZ R11, R11, 0.5 ;  /* 0x3f0000000b0b7820 */ /* 0x000fc60000410000 */
[----:B------:R-:W-:-:S04]  /*1180*/  FFMA R0, -R9, R9, R0 ;  /* 0x0000000909007223 */ /* 0x000fc80000000100 */
[----:B------:R-:W-:-:S07]  /*1190*/  FFMA R12, R0, R11, R9 ;  /* 0x0000000b000c7223 */ /* 0x000fce0000000009 */
.L_x_48:
        /* <DEDUP_REMOVED lines=44> */
.L_x_52:
        /* <DEDUP_REMOVED lines=21> */
.L_x_53:
[----:B------:R-:W-:Y:S05]  /*15b0*/  BSYNC.RECONVERGENT B1 ;  /* 0x0000000000017941 */ /* 0x000fea0003800200 */
.L_x_51:
        /* <DEDUP_REMOVED lines=40> */
.L_x_55:
        /* <DEDUP_REMOVED lines=21> */
.L_x_56:
[----:B------:R-:W-:Y:S05]  /*1990*/  BSYNC.RECONVERGENT B1 ;  /* 0x0000000000017941 */ /* 0x000fea0003800200 */
.L_x_54:
        /* <DEDUP_REMOVED lines=41> */
.L_x_58:
        /* <DEDUP_REMOVED lines=21> */
.L_x_59:
[----:B------:R-:W-:Y:S05]  /*1d80*/  BSYNC.RECONVERGENT B1 ;  /* 0x0000000000017941 */ /* 0x000fea0003800200 */
.L_x_57:
        /* <DEDUP_REMOVED lines=12> */
.L_x_50:
[----:B------:R-:W-:Y:S05]  /*1e50*/  BSYNC.RECONVERGENT B0 ;  /* 0x0000000000007941 */ /* 0x000fea0003800200 */
.L_x_49:
[----:B------:R-:W-:Y:S02]  /*1e60*/  IADD3 R10, PT, PT, R10, 0x1, RZ ;  /* 0x000000010a0a7810 */ /* 0x000fe40007ffe0ff */
[----:B------:R-:W-:Y:S02]  /*1e70*/  IADD3 R2, PT, PT, R2, 0x80, RZ ;  /* 0x0000008002027810 */ /* 0x000fe40007ffe0ff */
[----:B------:R-:W-:-:S13]  /*1e80*/  ISETP.NE.AND P0, PT, R10, RZ, PT ;  /* 0x000000ff0a00720c */ /* 0x000fda0003f05270 */
[----:B------:R-:W-:Y:S05]  /*1e90*/  @P0 BRA `(.L_x_48) ;  /* 0xfffffff000c00947 */ /* 0x000fea000383ffff */
[----:B------:R-:W-:Y:S05]  /*1ea0*/  EXIT ;  /* 0x000000000000794d */ /* 0x000fea0003800000 */
        .weak           $__internal_1_$__cuda_sm20_sqrt_rn_f32_slowpath
        .type           $__internal_1_$__cuda_sm20_sqrt_rn_f32_slowpath,@function
        .size           $__internal_1_$__cuda_sm20_sqrt_rn_f32_slowpath,(.L_x_64 - $__internal_1_$__cuda_sm20_sqrt_rn_f32_slowpath)
$__internal_1_$__cuda_sm20_sqrt_rn_f32_slowpath:
        /* <DEDUP_REMOVED lines=20> */
.L_x_60:
[----:B------:R-:W-:Y:S01]  /*1ff0*/  HFMA2 R9, -RZ, RZ, 0, 0 ;  /* 0x00000000ff097431 */ /* 0x000fe200000001ff */
[----:B------:R-:W-:Y:S02]  /*2000*/  MOV R0, R8 ;  /* 0x0000000800007202 */ /* 0x000fe40000000f00 */
[----:B------:R-:W-:-:S04]  /*2010*/  MOV R8, R12 ;  /* 0x0000000c00087202 */ /* 0x000fc80000000f00 */
[----:B------:R-:W-:Y:S05]  /*2020*/  RET.REL.NODEC R8 `(_ZN3cub18CUB_300001_SM_10006detail9transform16transform_kernelINS2_10policy_hubILb1EN4cuda3std3__45tupleIJN6thrust24THRUST_300001_SM_1000_NS6detail15normal_iteratorINSA_10device_ptrI5pointEEEEEEEE10policy1000Ei12move_functorSG_JPSE_EEEvT0_iT1_T2_DpNS2_10kernel_argIT3_EE) ;  /* 0xffffffdc08f47950 */ /* 0x000fea0003c3ffff */
.L_x_61:
        /* <DEDUP_REMOVED lines=13> */
.L_x_64:


//--------------------- .text._ZN3cub18CUB_300001_SM_10006detail11EmptyKernelIvEEvv --------------------------
	.section	.text._ZN3cub18CUB_300001_SM_10006detail11EmptyKernelIvEEvv,"ax",@progbits
	.align	128
        .global         _ZN3cub18CUB_300001_SM_10006detail11EmptyKernelIvEEvv
        .type           _ZN3cub18CUB_300001_SM_10006detail11EmptyKernelIvEEvv,@function
        .size           _ZN3cub18CUB_300001_SM_10006detail11EmptyKernelIvEEvv,(.L_x_67 - _ZN3cub18CUB_300001_SM_10006detail11EmptyKernelIvEEvv)
        .other          _ZN3cub18CUB_300001_SM_10006detail11EmptyKernelIvEEvv,@"STO_CUDA_ENTRY STV_DEFAULT"
_ZN3cub18CUB_300001_SM_10006detail11EmptyKernelIvEEvv:
.text._ZN3cub18CUB_300001_SM_10006detail11EmptyKernelIvEEvv:
[----:B------:R-:W-:Y:S01]  /*0000*/  LDC R1, c[0x0][0x37c] ;  /* 0x0000df00ff017b82 */ /* 0x000fe20000000800 */
[----:B------:R-:W-:Y:S05]  /*0010*/  EXIT ;  /* 0x000000000000794d */ /* 0x000fea0003800000 */
.L_x_62:
        /* <DEDUP_REMOVED lines=14> */
.L_x_67:


//--------------------- .nv.global.init           --------------------------
	.section	.nv.global.init,"aw",@progbits
	.align	4
.nv.global.init:
	.type		mrg32k3aM1SubSeq,@object
	.size		mrg32k3aM1SubSeq,(mrg32k3aM2SubSeq - mrg32k3aM1SubSeq)
mrg32k3aM1SubSeq:
        /*0000*/ 	.byte	0x0b, 0xcc, 0xee, 0x04, 0x73, 0x29, 0x8b, 0x6f, 0xf6, 0x53, 0x03, 0xf6, 0x23, 0xf6, 0xea, 0xda
        /* <DEDUP_REMOVED lines=125> */
	.type		mrg32k3aM2SubSeq,@object
	.size		mrg32k3aM2SubSeq,(mrg32k3aM1 - mrg32k3aM2SubSeq)
mrg32k3aM2SubSeq:
        /* <DEDUP_REMOVED lines=126> */
	.type		mrg32k3aM1,@object
	.size		mrg32k3aM1,(mrg32k3aM1Seq - mrg32k3aM1)
mrg32k3aM1:
        /* <DEDUP_REMOVED lines=144> */
	.type		mrg32k3aM1Seq,@object
	.size		mrg32k3aM1Seq,(mrg32k3aM2 - mrg32k3aM1Seq)
mrg32k3aM1Seq:
        /* <DEDUP_REMOVED lines=144> */
	.type		mrg32k3aM2,@object
	.size		mrg32k3aM2,(mrg32k3aM2Seq - mrg32k3aM2)
mrg32k3aM2:
        /* <DEDUP_REMOVED lines=144> */
	.type		mrg32k3aM2Seq,@object
	.size		mrg32k3aM2Seq,(precalc_xorwow_matrix - mrg32k3aM2Seq)
mrg32k3aM2Seq:
        /* <DEDUP_REMOVED lines=144> */
	.type		precalc_xorwow_matrix,@object
	.size		precalc_xorwow_matrix,(precalc_xorwow_offset_matrix - precalc_xorwow_matrix)
precalc_xorwow_matrix:
        /* <DEDUP_REMOVED lines=6400> */
	.type		precalc_xorwow_offset_matrix,@object
	.size		precalc_xorwow_offset_matrix,(.L_1 - precalc_xorwow_offset_matrix)
precalc_xorwow_offset_matrix:
        /* <DEDUP_REMOVED lines=6400> */
.L_1:


//--------------------- .nv.shared.reserved.0     --------------------------
	.section	.nv.shared.reserved.0,"aw",@nobits
	.weak		__nv_reservedSMEM_offset_0_alias
	.size		__nv_reservedSMEM_offset_0_alias, 0, 64
	.other		__nv_reservedSMEM_offset_0_alias,@"STO_CUDA_RESERVED_SHARED STV_DEFAULT"
__nv_reservedSMEM_offset_0_alias:
	.zero		0
	.zero		64


//--------------------- .nv.global                --------------------------
	.section	.nv.global,"aw",@nobits
.nv.global:
	.type		_ZN34_INTERNAL_2e5dc50f_4_k_cu_fa99a2346thrust24THRUST_300001_SM_1000_NS3seqE,@object
	.size		_ZN34_INTERNAL_2e5dc50f_4_k_cu_fa99a2346thrust24THRUST_300001_SM_1000_NS3seqE,(_ZN34_INTERNAL_2e5dc50f_4_k_cu_fa99a2344cuda3std3__48in_placeE - _ZN34_INTERNAL_2e5dc50f_4_k_cu_fa99a2346thrust24THRUST_300001_SM_1000_NS3seqE)
_ZN34_INTERNAL_2e5dc50f_4_k_cu_fa99a2346thrust24THRUST_300001_SM_1000_NS3seqE:
	.zero		1
	.type		_ZN34_INTERNAL_2e5dc50f_4_k_cu_fa99a2344cuda3std3__48in_placeE,@object
	.size		_ZN34_INTERNAL_2e5dc50f_4_k_cu_fa99a2344cuda3std3__48in_placeE,(_ZN34_INTERNAL_2e5dc50f_4_k_cu_fa99a2344cuda3std6ranges3__45__cpo4sizeE - _ZN34_INTERNAL_2e5dc50f_4_k_cu_fa99a2344cuda3std3__48in_placeE)
_ZN34_INTERNAL_2e5dc50f_4_k_cu_fa99a2344cuda3std3__48in_placeE:
	.zero		1
	.type		_ZN34_INTERNAL_2e5dc50f_4_k_cu_fa99a2344cuda3std6ranges3__45__cpo4sizeE,@object
	.size		_ZN34_INTERNAL_2e5dc50f_4_k_cu_fa99a2344cuda3std6ranges3__45__cpo4sizeE,(_ZN34_INTERNAL_2e5dc50f_4_k_cu_fa99a2346thrust24THRUST_300001_SM_1000_NS12placeholders2_3E - _ZN34_INTERNAL_2e5dc50f_4_k_cu_fa99a2344cuda3std6ranges3__45__cpo4sizeE)
_ZN34_INTERNAL_2e5dc50f_4_k_cu_fa99a2344cuda3std6ranges3__45__cpo4sizeE:
	.zero		1
	.type		_ZN34_INTERNAL_2e5dc50f_4_k_cu_fa99a2346thrust24THRUST_300001_SM_1000_NS12placeholders2_3E,@object
	.size		_ZN34_INTERNAL_2e5dc50f_4_k_cu_fa99a2346thrust24THRUST_300001_SM_1000_NS12placeholders2_3E,(_ZN34_INTERNAL_2e5dc50f_4_k_cu_fa99a2344cuda3std3__45__cpo6cbeginE - _ZN34_INTERNAL_2e5dc50f_4_k_cu_fa99a2346thrust24THRUST_300001_SM_1000_NS12placeholders2_3E)
_ZN34_INTERNAL_2e5dc50f_4_k_cu_fa99a2346thrust24THRUST_300001_SM_1000_NS12placeholders2_3E:
	.zero		1
	.type		_ZN34_INTERNAL_2e5dc50f_4_k_cu_fa99a2344cuda3std3__45__cpo6cbeginE,@object
	.size		_ZN34_INTERNAL_2e5dc50f_4_k_cu_fa99a2344cuda3std3__45__cpo6cbeginE,(_ZN34_INTERNAL_2e5dc50f_4_k_cu_fa99a2344cuda3std6ranges3__45__cpo6cbeginE - _ZN34_INTERNAL_2e5dc50f_4_k_cu_fa99a2344cuda3std3__45__cpo6cbeginE)
_ZN34_INTERNAL_2e5dc50f_4_k_cu_fa99a2344cuda3std3__45__cpo6cbeginE:
	.zero		1
	.type		_ZN34_INTERNAL_2e5dc50f_4_k_cu_fa99a2344cuda3std6ranges3__45__cpo6cbeginE,@object
	.size		_ZN34_INTERNAL_2e5dc50f_4_k_cu_fa99a2344cuda3std6ranges3__45__cpo6cbeginE,(_ZN34_INTERNAL_2e5dc50f_4_k_cu_fa99a2346thrust24THRUST_300001_SM_1000_NS12placeholders2_7E - _ZN34_INTERNAL_2e5dc50f_4_k_cu_fa99a2344cuda3std6ranges3__45__cpo6cbeginE)
_ZN34_INTERNAL_2e5dc50f_4_k_cu_fa99a2344cuda3std6ranges3__45__cpo6cbeginE:
	.zero		1
	.type		_ZN34_INTERNAL_2e5dc50f_4_k_cu_fa99a2346thrust24THRUST_300001_SM_1000_NS12placeholders2_7E,@object
	.size		_ZN34_INTERNAL_2e5dc50f_4_k_cu_fa99a2346thrust24THRUST_300001_SM_1000_NS12placeholders2_7E,(_ZN34_INTERNAL_2e5dc50f_4_k_cu_fa99a2344cuda3std3__45__cpo7crbeginE - _ZN34_INTERNAL_2e5dc50f_4_k_cu_fa99a2346thrust24THRUST_300001_SM_1000_NS12placeholders2_7E)
_ZN34_INTERNAL_2e5dc50f_4_k_cu_fa99a2346thrust24THRUST_300001_SM_1000_NS12placeholders2_7E:
	.zero		1
	.type		_ZN34_INTERNAL_2e5dc50f_4_k_cu_fa99a2344cuda3std3__45__cpo7crbeginE,@object
	.size		_ZN34_INTERNAL_2e5dc50f_4_k_cu_fa99a2344cuda3std3__45__cpo7crbeginE,(_ZN34_INTERNAL_2e5dc50f_4_k_cu_fa99a2344cuda3std6ranges3__45__cpo4nextE - _ZN34_INTERNAL_2e5dc50f_4_k_cu_fa99a2344cuda3std3__45__cpo7crbeginE)
_ZN34_INTERNAL_2e5dc50f_4_k_cu_fa99a2344cuda3std3__45__cpo7crbeginE:
	.zero		1
	.type		_ZN34_INTERNAL_2e5dc50f_4_k_cu_fa99a2344cuda3std6ranges3__45__cpo4nextE,@object
	.size		_ZN34_INTERNAL_2e5dc50f_4_k_cu_fa99a2344cuda3std6ranges3__45__cpo4nextE,(_ZN34_INTERNAL_2e5dc50f_4_k_cu_fa99a2344cuda3std6ranges3__45__cpo4swapE - _ZN34_INTERNAL_2e5dc50f_4_k_cu_fa99a2344cuda3std6ranges3__45__cpo4nextE)
_ZN34_INTERNAL_2e5dc50f_4_k_cu_fa99a2344cuda3std6ranges3__45__cpo4nextE:
	.zero		1
	.type		_ZN34_INTERNAL_2e5dc50f_4_k_cu_fa99a2344cuda3std6ranges3__45__cpo4swapE,@object
	.size		_ZN34_INTERNAL_2e5dc50f_4_k_cu_fa99a2344cuda3std6ranges3__45__cpo4swapE,(_ZN34_INTERNAL_2e5dc50f_4_k_cu_fa99a2346thrust24THRUST_300001_SM_1000_NS8cuda_cub10par_nosyncE - _ZN34_INTERNAL_2e5dc50f_4_k_cu_fa99a2344cuda3std6ranges3__45__cpo4swapE)
_ZN34_INTERNAL_2e5dc50f_4_k_cu_fa99a2344cuda3std6ranges3__45__cpo4swapE:
	.zero		1
	.type		_ZN34_INTERNAL_2e5dc50f_4_k_cu_fa99a2346thrust24THRUST_300001_SM_1000_NS8cuda_cub10par_nosyncE,@object
	.size		_ZN34_INTERNAL_2e5dc50f_4_k_cu_fa99a2346thrust24THRUST_300001_SM_1000_NS8cuda_cub10par_nosyncE,(_ZN34_INTERNAL_2e5dc50f_4_k_cu_fa99a2346thrust24THRUST_300001_SM_1000_NS12placeholders2_9E - _ZN34_INTERNAL_2e5dc50f_4_k_cu_fa99a2346thrust24THRUST_300001_SM_1000_NS8cuda_cub10par_nosyncE)
_ZN34_INTERNAL_2e5dc50f_4_k_cu_fa99a2346thrust24THRUST_300001_SM_1000_NS8cuda_cub10par_nosyncE:
	.zero		1
	.type		_ZN34_INTERNAL_2e5dc50f_4_k_cu_fa99a2346thrust24THRUST_300001_SM_1000_NS12placeholders2_9E,@object
	.size		_ZN34_INTERNAL_2e5dc50f_4_k_cu_fa99a2346thrust24THRUST_300001_SM_1000_NS12placeholders2_9E,(_ZN34_INTERNAL_2e5dc50f_4_k_cu_fa99a2344cuda3std3__436_GLOBAL__N__2e5dc50f_4_k_cu_fa99a2346ignoreE - _ZN34_INTERNAL_2e5dc50f_4_k_cu_fa99a2346thrust24THRUST_300001_SM_1000_NS12placeholders2_9E)
_ZN34_INTERNAL_2e5dc50f_4_k_cu_fa99a2346thrust24THRUST_300001_SM_1000_NS12placeholders2_9E:
	.zero		1
	.type		_ZN34_INTERNAL_2e5dc50f_4_k_cu_fa99a2344cuda3std3__436_GLOBAL__N__2e5dc50f_4_k_cu_fa99a2346ignoreE,@object
	.size		_ZN34_INTERNAL_2e5dc50f_4_k_cu_fa99a2344cuda3std3__436_GLOBAL__N__2e5dc50f_4_k_cu_fa99a2346ignoreE,(_ZN34_INTERNAL_2e5dc50f_4_k_cu_fa99a2344cuda3std6ranges3__45__cpo4dataE - _ZN34_INTERNAL_2e5dc50f_4_k_cu_fa99a2344cuda3std3__436_GLOBAL__N__2e5dc50f_4_k_cu_fa99a2346ignoreE)
_ZN34_INTERNAL_2e5dc50f_4_k_cu_fa99a2344cuda3std3__436_GLOBAL__N__2e5dc50f_4_k_cu_fa99a2346ignoreE:
	.zero		1
	.type		_ZN34_INTERNAL_2e5dc50f_4_k_cu_fa99a2344cuda3std6ranges3__45__cpo4dataE,@object
	.size		_ZN34_INTERNAL_2e5dc50f_4_k_cu_fa99a2344cuda3std6ranges3__45__cpo4dataE,(_ZN34_INTERNAL_2e5dc50f_4_k_cu_fa99a2346thrust24THRUST_300001_SM_1000_NS12placeholders2_1E - _ZN34_INTERNAL_2e5dc50f_4_k_cu_fa99a2344cuda3std6ranges3__45__cpo4dataE)
_ZN34_INTERNAL_2e5dc50f_4_k_cu_fa99a2344cuda3std6ranges3__45__cpo4dataE:
	.zero		1
	.type		_ZN34_INTERNAL_2e5dc50f_4_k_cu_fa99a2346thrust24THRUST_300001_SM_1000_NS12placeholders2_1E,@object
	.size		_ZN34_INTERNAL_2e5dc50f_4_k_cu_fa99a2346thrust24THRUST_300001_SM_1000_NS12placeholders2_1E,(_ZN34_INTERNAL_2e5dc50f_4_k_cu_fa99a2344cuda3std3__45__cpo5beginE - _ZN34_INTERNAL_2e5dc50f_4_k_cu_fa99a2346thrust24THRUST_300001_SM_1000_NS12placeholders2_1E)
_ZN34_INTERNAL_2e5dc50f_4_k_cu_fa99a2346thrust24THRUST_300001_SM_1000_NS12placeholders2_1E:
	.zero		1
	.type		_ZN34_INTERNAL_2e5dc50f_4_k_cu_fa99a2344cuda3std3__45__cpo5beginE,@object
	.size		_ZN34_INTERNAL_2e5dc50f_4_k_cu_fa99a2344cuda3std3__45__cpo5beginE,(_ZN34_INTERNAL_2e5dc50f_4_k_cu_fa99a2344cuda3std6ranges3__45__cpo5beginE - _ZN34_INTERNAL_2e5dc50f_4_k_cu_fa99a2344cuda3std3__45__cpo5beginE)
_ZN34_INTERNAL_2e5dc50f_4_k_cu_fa99a2344cuda3std3__45__cpo5beginE:
	.zero		1
	.type		_ZN34_INTERNAL_2e5dc50f_4_k_cu_fa99a2344cuda3std6ranges3__45__cpo5beginE,@object
	.size		_ZN34_INTERNAL_2e5dc50f_4_k_cu_fa99a2344cuda3std6ranges3__45__cpo5beginE,(_ZN34_INTERNAL_2e5dc50f_4_k_cu_fa99a2346thrust24THRUST_300001_SM_1000_NS12placeholders2_5E - _ZN34_INTERNAL_2e5dc50f_4_k_cu_fa99a2344cuda3std6ranges3__45__cpo5beginE)
_ZN34_INTERNAL_2e5dc50f_4_k_cu_fa99a2344cuda3std6ranges3__45__cpo5beginE:
	.zero		1
	.type		_ZN34_INTERNAL_2e5dc50f_4_k_cu_fa99a2346thrust24THRUST_300001_SM_1000_NS12placeholders2_5E,@object
	.size		_ZN34_INTERNAL_2e5dc50f_4_k_cu_fa99a2346thrust24THRUST_300001_SM_1000_NS12placeholders2_5E,(_ZN34_INTERNAL_2e5dc50f_4_k_cu_fa99a2344cuda3std3__45__cpo6rbeginE - _ZN34_INTERNAL_2e5dc50f_4_k_cu_fa99a2346thrust24THRUST_300001_SM_1000_NS12placeholders2_5E)
_ZN34_INTERNAL_2e5dc50f_4_k_cu_fa99a2346thrust24THRUST_300001_SM_1000_NS12placeholders2_5E:
	.zero		1
	.type		_ZN34_INTERNAL_2e5dc50f_4_k_cu_fa99a2344cuda3std3__45__cpo6rbeginE,@object
	.size		_ZN34_INTERNAL_2e5dc50f_4_k_cu_fa99a2344cuda3std3__45__cpo6rbeginE,(_ZN34_INTERNAL_2e5dc50f_4_k_cu_fa99a2344cuda3std6ranges3__45__cpo7advanceE - _ZN34_INTERNAL_2e5dc50f_4_k_cu_fa99a2344cuda3std3__45__cpo6rbeginE)
_ZN34_INTERNAL_2e5dc50f_4_k_cu_fa99a2344cuda3std3__45__cpo6rbeginE:
	.zero		1
	.type		_ZN34_INTERNAL_2e5dc50f_4_k_cu_fa99a2344cuda3std6ranges3__45__cpo7advanceE,@object
	.size		_ZN34_INTERNAL_2e5dc50f_4_k_cu_fa99a2344cuda3std6ranges3__45__cpo7advanceE,(_ZN34_INTERNAL_2e5dc50f_4_k_cu_fa99a2344cuda3std3__47nulloptE - _ZN34_INTERNAL_2e5dc50f_4_k_cu_fa99a2344cuda3std6ranges3__45__cpo7advanceE)
_ZN34_INTERNAL_2e5dc50f_4_k_cu_fa99a2344cuda3std6ranges3__45__cpo7advanceE:
	.zero		1
	.type		_ZN34_INTERNAL_2e5dc50f_4_k_cu_fa99a2344cuda3std3__47nulloptE,@object
	.size		_ZN34_INTERNAL_2e5dc50f_4_k_cu_fa99a2344cuda3std3__47nulloptE,(_ZN34_INTERNAL_2e5dc50f_4_k_cu_fa99a2344cuda3std6ranges3__45__cpo8distanceE - _ZN34_INTERNAL_2e5dc50f_4_k_cu_fa99a2344cuda3std3__47nulloptE)
_ZN34_INTERNAL_2e5dc50f_4_k_cu_fa99a2344cuda3std3__47nulloptE:
	.zero		1
	.type		_ZN34_INTERNAL_2e5dc50f_4_k_cu_fa99a2344cuda3std6ranges3__45__cpo8distanceE,@object
	.size		_ZN34_INTERNAL_2e5dc50f_4_k_cu_fa99a2344cuda3std6ranges3__45__cpo8distanceE,(_ZN34_INTERNAL_2e5dc50f_4_k_cu_fa99a2346thrust24THRUST_300001_SM_1000_NS12placeholders3_10E - _ZN34_INTERNAL_2e5dc50f_4_k_cu_fa99a2344cuda3std6ranges3__45__cpo8distanceE)
_ZN34_INTERNAL_2e5dc50f_4_k_cu_fa99a2344cuda3std6ranges3__45__cpo8distanceE:
	.zero		1
	.type		_ZN34_INTERNAL_2e5dc50f_4_k_cu_fa99a2346thrust24THRUST_300001_SM_1000_NS12placeholders3_10E,@object
	.size		_ZN34_INTERNAL_2e5dc50f_4_k_cu_fa99a2346thrust24THRUST_300001_SM_1000_NS12placeholders3_10E,(_ZN34_INTERNAL_2e5dc50f_4_k_cu_fa99a2344cuda3std3__419piecewise_constructE - _ZN34_INTERNAL_2e5dc50f_4_k_cu_fa99a2346thrust24THRUST_300001_SM_1000_NS12placeholders3_10E)
_ZN34_INTERNAL_2e5dc50f_4_k_cu_fa99a2346thrust24THRUST_300001_SM_1000_NS12placeholders3_10E:
	.zero		1
	.type		_ZN34_INTERNAL_2e5dc50f_4_k_cu_fa99a2344cuda3std3__419piecewise_constructE,@object
	.size		_ZN34_INTERNAL_2e5dc50f_4_k_cu_fa99a2344cuda3std3__419piecewise_constructE,(_ZN34_INTERNAL_2e5dc50f_4_k_cu_fa99a2344cuda3std6ranges3__45__cpo5cdataE - _ZN34_INTERNAL_2e5dc50f_4_k_cu_fa99a2344cuda3std3__419piecewise_constructE)
_ZN34_INTERNAL_2e5dc50f_4_k_cu_fa99a2344cuda3std3__419piecewise_constructE:
	.zero		1
	.type		_ZN34_INTERNAL_2e5dc50f_4_k_cu_fa99a2344cuda3std6ranges3__45__cpo5cdataE,@object
	.size		_ZN34_INTERNAL_2e5dc50f_4_k_cu_fa99a2344cuda3std6ranges3__45__cpo5cdataE,(_ZN34_INTERNAL_2e5dc50f_4_k_cu_fa99a2346thrust24THRUST_300001_SM_1000_NS12placeholders2_2E - _ZN34_INTERNAL_2e5dc50f_4_k_cu_fa99a2344cuda3std6ranges3__45__cpo5cdataE)
_ZN34_INTERNAL_2e5dc50f_4_k_cu_fa99a2344cuda3std6ranges3__45__cpo5cdataE:
	.zero		1
	.type		_ZN34_INTERNAL_2e5dc50f_4_k_cu_fa99a2346thrust24THRUST_300001_SM_1000_NS12placeholders2_2E,@object
	.size		_ZN34_INTERNAL_2e5dc50f_4_k_cu_fa99a2346thrust24THRUST_300001_SM_1000_NS12placeholders2_2E,(_ZN34_INTERNAL_2e5dc50f_4_k_cu_fa99a2344cuda3std3__45__cpo3endE - _ZN34_INTERNAL_2e5dc50f_4_k_cu_fa99a2346thrust24THRUST_300001_SM_1000_NS12placeholders2_2E)
_ZN34_INTERNAL_2e5dc50f_4_k_cu_fa99a2346thrust24THRUST_300001_SM_1000_NS12placeholders2_2E:
	.zero		1
	.type		_ZN34_INTERNAL_2e5dc50f_4_k_cu_fa99a2344cuda3std3__45__cpo3endE,@object
	.size		_ZN34_INTERNAL_2e5dc50f_4_k_cu_fa99a2344cuda3std3__45__cpo3endE,(_ZN34_INTERNAL_2e5dc50f_4_k_cu_fa99a2344cuda3std6ranges3__45__cpo3endE - _ZN34_INTERNAL_2e5dc50f_4_k_cu_fa99a2344cuda3std3__45__cpo3endE)
_ZN34_INTERNAL_2e5dc50f_4_k_cu_fa99a2344cuda3std3__45__cpo3endE:
	.zero		1
	.type		_ZN34_INTERNAL_2e5dc50f_4_k_cu_fa99a2344cuda3std6ranges3__45__cpo3endE,@object
	.size		_ZN34_INTERNAL_2e5dc50f_4_k_cu_fa99a2344cuda3std6ranges3__45__cpo3endE,(_ZN34_INTERNAL_2e5dc50f_4_k_cu_fa99a2346thrust24THRUST_300001_SM_1000_NS12placeholders2_6E - _ZN34_INTERNAL_2e5dc50f_4_k_cu_fa99a2344cuda3std6ranges3__45__cpo3endE)
_ZN34_INTERNAL_2e5dc50f_4_k_cu_fa99a2344cuda3std6ranges3__45__cpo3endE:
	.zero		1
	.type		_ZN34_INTERNAL_2e5dc50f_4_k_cu_fa99a2346thrust24THRUST_300001_SM_1000_NS12placeholders2_6E,@object
	.size		_ZN34_INTERNAL_2e5dc50f_4_k_cu_fa99a2346thrust24THRUST_300001_SM_1000_NS12placeholders2_6E,(_ZN34_INTERNAL_2e5dc50f_4_k_cu_fa99a2344cuda3std3__45__cpo4rendE - _ZN34_INTERNAL_2e5dc50f_4_k_cu_fa99a2346thrust24THRUST_300001_SM_1000_NS12placeholders2_6E)
_ZN34_INTERNAL_2e5dc50f_4_k_cu_fa99a2346thrust24THRUST_300001_SM_1000_NS12placeholders2_6E:
	.zero		1
	.type		_ZN34_INTERNAL_2e5dc50f_4_k_cu_fa99a2344cuda3std3__45__cpo4rendE,@object
	.size		_ZN34_INTERNAL_2e5dc50f_4_k_cu_fa99a2344cuda3std3__45__cpo4rendE,(_ZN34_INTERNAL_2e5dc50f_4_k_cu_fa99a2344cuda3std6ranges3__45__cpo9iter_swapE - _ZN34_INTERNAL_2e5dc50f_4_k_cu_fa99a2344cuda3std3__45__cpo4rendE)
_ZN34_INTERNAL_2e5dc50f_4_k_cu_fa99a2344cuda3std3__45__cpo4rendE:
	.zero		1
	.type		_ZN34_INTERNAL_2e5dc50f_4_k_cu_fa99a2344cuda3std6ranges3__45__cpo9iter_swapE,@object
	.size		_ZN34_INTERNAL_2e5dc50f_4_k_cu_fa99a2344cuda3std6ranges3__45__cpo9iter_swapE,(_ZN34_INTERNAL_2e5dc50f_4_k_cu_fa99a2344cuda3std3__48unexpectE - _ZN34_INTERNAL_2e5dc50f_4_k_cu_fa99a2344cuda3std6ranges3__45__cpo9iter_swapE)
_ZN34_INTERNAL_2e5dc50f_4_k_cu_fa99a2344cuda3std6ranges3__45__cpo9iter_swapE:
	.zero		1
	.type		_ZN34_INTERNAL_2e5dc50f_4_k_cu_fa99a2344cuda3std3__48unexpectE,@object
	.size		_ZN34_INTERNAL_2e5dc50f_4_k_cu_fa99a2344cuda3std3__48unexpectE,(_ZN34_INTERNAL_2e5dc50f_4_k_cu_fa99a2346thrust24THRUST_300001_SM_1000_NS8cuda_cub3parE - _ZN34_INTERNAL_2e5dc50f_4_k_cu_fa99a2344cuda3std3__48unexpectE)
_ZN34_INTERNAL_2e5dc50f_4_k_cu_fa99a2344cuda3std3__48unexpectE:
	.zero		1
	.type		_ZN34_INTERNAL_2e5dc50f_4_k_cu_fa99a2346thrust24THRUST_300001_SM_1000_NS8cuda_cub3parE,@object
	.size		_ZN34_INTERNAL_2e5dc50f_4_k_cu_fa99a2346thrust24THRUST_300001_SM_1000_NS8cuda_cub3parE,(_ZN34_INTERNAL_2e5dc50f_4_k_cu_fa99a2346thrust24THRUST_300001_SM_1000_NS12placeholders2_4E - _ZN34_INTERNAL_2e5dc50f_4_k_cu_fa99a2346thrust24THRUST_300001_SM_1000_NS8cuda_cub3parE)
_ZN34_INTERNAL_2e5dc50f_4_k_cu_fa99a2346thrust24THRUST_300001_SM_1000_NS8cuda_cub3parE:
	.zero		1
	.type		_ZN34_INTERNAL_2e5dc50f_4_k_cu_fa99a2346thrust24THRUST_300001_SM_1000_NS12placeholders2_4E,@object
	.size		_ZN34_INTERNAL_2e5dc50f_4_k_cu_fa99a2346thrust24THRUST_300001_SM_1000_NS12placeholders2_4E,(_ZN34_INTERNAL_2e5dc50f_4_k_cu_fa99a2344cuda3std3__45__cpo4cendE - _ZN34_INTERNAL_2e5dc50f_4_k_cu_fa99a2346thrust24THRUST_300001_SM_1000_NS12placeholders2_4E)
_ZN34_INTERNAL_2e5dc50f_4_k_cu_fa99a2346thrust24THRUST_300001_SM_1000_NS12placeholders2_4E:
	.zero		1
	.type		_ZN34_INTERNAL_2e5dc50f_4_k_cu_fa99a2344cuda3std3__45__cpo4cendE,@object
	.size		_ZN34_INTERNAL_2e5dc50f_4_k_cu_fa99a2344cuda3std3__45__cpo4cendE,(_ZN34_INTERNAL_2e5dc50f_4_k_cu_fa99a2344cuda3std6ranges3__45__cpo4cendE - _ZN34_INTERNAL_2e5dc50f_4_k_cu_fa99a2344cuda3std3__45__cpo4cendE)
_ZN34_INTERNAL_2e5dc50f_4_k_cu_fa99a2344cuda3std3__45__cpo4cendE:
	.zero		1
	.type		_ZN34_INTERNAL_2e5dc50f_4_k_cu_fa99a2344cuda3std6ranges3__45__cpo4cendE,@object
	.size		_ZN34_INTERNAL_2e5dc50f_4_k_cu_fa99a2344cuda3std6ranges3__45__cpo4cendE,(_ZN34_INTERNAL_2e5dc50f_4_k_cu_fa99a2344cuda3std3__420unreachable_sentinelE - _ZN34_INTERNAL_2e5dc50f_4_k_cu_fa99a2344cuda3std6ranges3__45__cpo4cendE)
_ZN34_INTERNAL_2e5dc50f_4_k_cu_fa99a2344cuda3std6ranges3__45__cpo4cendE:
	.zero		1
	.type		_ZN34_INTERNAL_2e5dc50f_4_k_cu_fa99a2344cuda3std3__420unreachable_sentinelE,@object
	.size		_ZN34_INTERNAL_2e5dc50f_4_k_cu_fa99a2344cuda3std3__420unreachable_sentinelE,(_ZN34_INTERNAL_2e5dc50f_4_k_cu_fa99a2344cuda3std6ranges3__45__cpo5ssizeE - _ZN34_INTERNAL_2e5dc50f_4_k_cu_fa99a2344cuda3std3__420unreachable_sentinelE)
_ZN34_INTERNAL_2e5dc50f_4_k_cu_fa99a2344cuda3std3__420unreachable_sentinelE:
	.zero		1
	.type		_ZN34_INTERNAL_2e5dc50f_4_k_cu_fa99a2344cuda3std6ranges3__45__cpo5ssizeE,@object
	.size		_ZN34_INTERNAL_2e5dc50f_4_k_cu_fa99a2344cuda3std6ranges3__45__cpo5ssizeE,(_ZN34_INTERNAL_2e5dc50f_4_k_cu_fa99a2346thrust24THRUST_300001_SM_1000_NS12placeholders2_8E - _ZN34_INTERNAL_2e5dc50f_4_k_cu_fa99a2344cuda3std6ranges3__45__cpo5ssizeE)
_ZN34_INTERNAL_2e5dc50f_4_k_cu_fa99a2344cuda3std6ranges3__45__cpo5ssizeE:
	.zero		1
	.type		_ZN34_INTERNAL_2e5dc50f_4_k_cu_fa99a2346thrust24THRUST_300001_SM_1000_NS12placeholders2_8E,@object
	.size		_ZN34_INTERNAL_2e5dc50f_4_k_cu_fa99a2346thrust24THRUST_300001_SM_1000_NS12placeholders2_8E,(_ZN34_INTERNAL_2e5dc50f_4_k_cu_fa99a2344cuda3std3__45__cpo5crendE - _ZN34_INTERNAL_2e5dc50f_4_k_cu_fa99a2346thrust24THRUST_300001_SM_1000_NS12placeholders2_8E)
_ZN34_INTERNAL_2e5dc50f_4_k_cu_fa99a2346thrust24THRUST_300001_SM_1000_NS12placeholders2_8E:
	.zero		1
	.type		_ZN34_INTERNAL_2e5dc50f_4_k_cu_fa99a2344cuda3std3__45__cpo5crendE,@object
	.size		_ZN34_INTERNAL_2e5dc50f_4_k_cu_fa99a2344cuda3std3__45__cpo5crendE,(_ZN34_INTERNAL_2e5dc50f_4_k_cu_fa99a2344cuda3std6ranges3__45__cpo4prevE - _ZN34_INTERNAL_2e5dc50f_4_k_cu_fa99a2344cuda3std3__45__cpo5crendE)
_ZN34_INTERNAL_2e5dc50f_4_k_cu_fa99a2344cuda3std3__45__cpo5crendE:
	.zero		1
	.type		_ZN34_INTERNAL_2e5dc50f_4_k_cu_fa99a2344cuda3std6ranges3__45__cpo4prevE,@object
	.size		_ZN34_INTERNAL_2e5dc50f_4_k_cu_fa99a2344cuda3std6ranges3__45__cpo4prevE,(_ZN34_INTERNAL_2e5dc50f_4_k_cu_fa99a2344cuda3std6ranges3__45__cpo9iter_moveE - _ZN34_INTERNAL_2e5dc50f_4_k_cu_fa99a2344cuda3std6ranges3__45__cpo4prevE)
_ZN34_INTERNAL_2e5dc50f_4_k_cu_fa99a2344cuda3std6ranges3__45__cpo4prevE:
	.zero		1
	.type		_ZN34_INTERNAL_2e5dc50f_4_k_cu_fa99a2344cuda3std6ranges3__45__cpo9iter_moveE,@object
	.size		_ZN34_INTERNAL_2e5dc50f_4_k_cu_fa99a2344cuda3std6ranges3__45__cpo9iter_moveE,(_ZN34_INTERNAL_2e5dc50f_4_k_cu_fa99a2346thrust24THRUST_300001_SM_1000_NS6system6detail10sequential3seqE - _ZN34_INTERNAL_2e5dc50f_4_k_cu_fa99a2344cuda3std6ranges3__45__cpo9iter_moveE)
_ZN34_INTERNAL_2e5dc50f_4_k_cu_fa99a2344cuda3std6ranges3__45__cpo9iter_moveE:
	.zero		1
	.type		_ZN34_INTERNAL_2e5dc50f_4_k_cu_fa99a2346thrust24THRUST_300001_SM_1000_NS6system6detail10sequential3seqE,@object
	.size		_ZN34_INTERNAL_2e5dc50f_4_k_cu_fa99a2346thrust24THRUST_300001_SM_1000_NS6system6detail10sequential3seqE,(.L_40 - _ZN34_INTERNAL_2e5dc50f_4_k_cu_fa99a2346thrust24THRUST_300001_SM_1000_NS6system6detail10sequential3seqE)
_ZN34_INTERNAL_2e5dc50f_4_k_cu_fa99a2346thrust24THRUST_300001_SM_1000_NS6system6detail10sequential3seqE:
	.zero		1
.L_40:


//--------------------- .nv.constant0._ZN3cub18CUB_300001_SM_10006detail9transform16transform_kernelINS2_10policy_hubILb1EN4cuda3std3__45tupleIJN6thrust24THRUST_300001_SM_1000_NS6detail15normal_iteratorINSA_10device_ptrI5pointEEEEEEEE10policy1000El12move_functorSG_JPSE_EEEvT0_iT1_T2_DpNS2_10kernel_argIT3_EE --------------------------
	.section	.nv.constant0._ZN3cub18CUB_300001_SM_10006detail9transform16transform_kernelINS2_10policy_hubILb1EN4cuda3std3__45tupleIJN6thrust24THRUST_300001_SM_1000_NS6detail15normal_iteratorINSA_10device_ptrI5pointEEEEEEEE10policy1000El12move_functorSG_JPSE_EEEvT0_iT1_T2_DpNS2_10kernel_argIT3_EE,"a",@progbits
	.sectionflags	@""
	.align	4
.nv.constant0._ZN3cub18CUB_300001_SM_10006detail9transform16transform_kernelINS2_10policy_hubILb1EN4cuda3std3__45tupleIJN6thrust24THRUST_300001_SM_1000_NS6detail15normal_iteratorINSA_10device_ptrI5pointEEEEEEEE10policy1000El12move_functorSG_JPSE_EEEvT0_iT1_T2_DpNS2_10kernel_argIT3_EE:
	.zero		944


//--------------------- .nv.constant0._ZN3cub18CUB_300001_SM_10006detail9transform16transform_kernelINS2_10policy_hubILb1EN4cuda3std3__45tupleIJN6thrust24THRUST_300001_SM_1000_NS6detail15normal_iteratorINSA_10device_ptrI5pointEEEEEEEE10policy1000Ei12move_functorSG_JPSE_EEEvT0_iT1_T2_DpNS2_10kernel_argIT3_EE --------------------------
	.section	.nv.constant0._ZN3cub18CUB_300001_SM_10006detail9transform16transform_kernelINS2_10policy_hubILb1EN4cuda3std3__45tupleIJN6thrust24THRUST_300001_SM_1000_NS6detail15normal_iteratorINSA_10device_ptrI5pointEEEEEEEE10policy1000Ei12move_functorSG_JPSE_EEEvT0_iT1_T2_DpNS2_10kernel_argIT3_EE,"a",@progbits
	.sectionflags	@""
	.align	4
.nv.constant0._ZN3cub18CUB_300001_SM_10006detail9transform16transform_kernelINS2_10policy_hubILb1EN4cuda3std3__45tupleIJN6thrust24THRUST_300001_SM_1000_NS6detail15normal_iteratorINSA_10device_ptrI5pointEEEEEEEE10policy1000Ei12move_functorSG_JPSE_EEEvT0_iT1_T2_DpNS2_10kernel_argIT3_EE:
	.zero		936


//--------------------- .nv.constant0._ZN3cub18CUB_300001_SM_10006detail11EmptyKernelIvEEvv --------------------------
	.section	.nv.constant0._ZN3cub18CUB_300001_SM_10006detail11EmptyKernelIvEEvv,"a",@progbits
	.sectionflags	@""
	.align	4
.nv.constant0._ZN3cub18CUB_300001_SM_10006detail11EmptyKernelIvEEvv:
	.zero		896


//--------------------- SYMBOLS --------------------------

	.type		.nv.reservedSmem.offset0,@object
	.size		.nv.reservedSmem.offset0,0x4
